//
// Generated by NVIDIA NVVM Compiler
//
// Compiler Build ID: CL-36424714
// Cuda compilation tools, release 13.0, V13.0.88
// Based on NVVM 20.0.0
//

.version 9.0
.target sm_100
.address_size 64

	// .globl	_Z9isingStepPiS_l
// _ZZ9isingStepPiS_lE11blockMemory has been demoted

.visible .entry _Z9isingStepPiS_l(
	.param .u64 .ptr .align 1 _Z9isingStepPiS_l_param_0,
	.param .u64 .ptr .align 1 _Z9isingStepPiS_l_param_1,
	.param .u64 _Z9isingStepPiS_l_param_2
)
{
	.reg .pred 	%p<11>;
	.reg .b32 	%r<83>;
	.reg .b64 	%rd<101>;
	// demoted variable
	.shared .align 4 .b8 _ZZ9isingStepPiS_lE11blockMemory[4096];
	ld.param.u64 	%rd34, [_Z9isingStepPiS_l_param_0];
	ld.param.u64 	%rd32, [_Z9isingStepPiS_l_param_1];
	ld.param.u64 	%rd33, [_Z9isingStepPiS_l_param_2];
	cvta.to.global.u64 	%rd1, %rd34;
	mov.u32 	%r15, %ctaid.x;
	mov.u32 	%r16, %ntid.x;
	mov.u32 	%r17, %tid.x;
	mad.lo.s32 	%r18, %r15, %r16, %r17;
	cvt.u64.u32 	%rd2, %r18;
	mul.lo.s64 	%rd35, %rd33, %rd33;
	setp.le.u64 	%p1, %rd35, %rd2;
	@%p1 bra 	$L__BB0_29;
	cvt.u32.u64 	%r19, %rd2;
	shl.b64 	%rd36, %rd2, 2;
	add.s64 	%rd37, %rd1, %rd36;
	ld.global.u32 	%r20, [%rd37];
	shl.b32 	%r21, %r19, 2;
	and.b32  	%r22, %r21, 4092;
	mov.u32 	%r23, _ZZ9isingStepPiS_lE11blockMemory;
	add.s32 	%r1, %r23, %r22;
	st.shared.u32 	[%r1], %r20;
	bar.sync 	0;
	and.b64  	%rd38, %rd33, -4294967296;
	setp.ne.s64 	%p2, %rd38, 0;
	@%p2 bra 	$L__BB0_3;
	cvt.u32.u64 	%r24, %rd33;
	div.u32 	%r26, %r19, %r24;
	mul.lo.s32 	%r27, %r26, %r24;
	sub.s32 	%r28, %r19, %r27;
	cvt.u64.u32 	%rd95, %r26;
	cvt.u64.u32 	%rd96, %r28;
	bra.uni 	$L__BB0_4;
$L__BB0_3:
	div.s64 	%rd95, %rd2, %rd33;
	mul.lo.s64 	%rd39, %rd95, %rd33;
	sub.s64 	%rd96, %rd2, %rd39;
$L__BB0_4:
	add.s64 	%rd9, %rd33, -1;
	add.s64 	%rd10, %rd9, %rd96;
	or.b64  	%rd40, %rd10, %rd33;
	and.b64  	%rd41, %rd40, -4294967296;
	setp.ne.s64 	%p3, %rd41, 0;
	@%p3 bra 	$L__BB0_6;
	cvt.u32.u64 	%r29, %rd33;
	cvt.u32.u64 	%r30, %rd10;
	rem.u32 	%r31, %r30, %r29;
	cvt.u64.u32 	%rd97, %r31;
	bra.uni 	$L__BB0_7;
$L__BB0_6:
	rem.s64 	%rd97, %rd10, %rd33;
$L__BB0_7:
	mul.lo.s64 	%rd14, %rd95, %rd33;
	add.s64 	%rd15, %rd97, %rd14;
	add.s64 	%rd16, %rd96, 1;
	or.b64  	%rd42, %rd16, %rd33;
	and.b64  	%rd43, %rd42, -4294967296;
	setp.ne.s64 	%p4, %rd43, 0;
	@%p4 bra 	$L__BB0_9;
	cvt.u32.u64 	%r32, %rd33;
	cvt.u32.u64 	%r33, %rd16;
	rem.u32 	%r34, %r33, %r32;
	cvt.u64.u32 	%rd98, %r34;
	bra.uni 	$L__BB0_10;
$L__BB0_9:
	rem.s64 	%rd98, %rd16, %rd33;
$L__BB0_10:
	add.s64 	%rd20, %rd98, %rd14;
	add.s64 	%rd21, %rd9, %rd95;
	or.b64  	%rd44, %rd21, %rd33;
	and.b64  	%rd45, %rd44, -4294967296;
	setp.ne.s64 	%p5, %rd45, 0;
	@%p5 bra 	$L__BB0_12;
	cvt.u32.u64 	%r35, %rd33;
	cvt.u32.u64 	%r36, %rd21;
	rem.u32 	%r37, %r36, %r35;
	cvt.u64.u32 	%rd99, %r37;
	bra.uni 	$L__BB0_13;
$L__BB0_12:
	rem.s64 	%rd99, %rd21, %rd33;
$L__BB0_13:
	mad.lo.s64 	%rd25, %rd99, %rd33, %rd96;
	add.s64 	%rd26, %rd95, 1;
	or.b64  	%rd46, %rd26, %rd33;
	and.b64  	%rd47, %rd46, -4294967296;
	setp.ne.s64 	%p6, %rd47, 0;
	@%p6 bra 	$L__BB0_15;
	cvt.u32.u64 	%r38, %rd33;
	cvt.u32.u64 	%r39, %rd26;
	rem.u32 	%r40, %r39, %r38;
	cvt.u64.u32 	%rd100, %r40;
	bra.uni 	$L__BB0_16;
$L__BB0_15:
	rem.s64 	%rd100, %rd26, %rd33;
$L__BB0_16:
	mad.lo.s64 	%rd30, %rd100, %rd33, %rd96;
	shr.s64 	%rd48, %rd15, 63;
	shr.u64 	%rd49, %rd48, 54;
	add.s64 	%rd50, %rd15, %rd49;
	shr.s64 	%rd51, %rd50, 10;
	shr.u64 	%rd31, %rd2, 10;
	setp.ne.s64 	%p7, %rd51, %rd31;
	@%p7 bra 	$L__BB0_18;
	shr.u64 	%rd57, %rd50, 10;
	cvt.u32.u64 	%r41, %rd57;
	mov.b64 	%rd58, 1024;
	cvt.u32.u64 	%r42, %rd58;
	mul.lo.s32 	%r43, %r41, %r42;
	cvt.u32.u64 	%r44, %rd15;
	sub.s32 	%r45, %r44, %r43;
	shl.b32 	%r46, %r45, 2;
	add.s32 	%r48, %r23, %r46;
	ld.shared.u32 	%r79, [%r48];
	bra.uni 	$L__BB0_19;
$L__BB0_18:
	shl.b64 	%rd52, %rd15, 2;
	add.s64 	%rd53, %rd1, %rd52;
	ld.global.u32 	%r79, [%rd53];
$L__BB0_19:
	shr.s64 	%rd59, %rd20, 63;
	shr.u64 	%rd60, %rd59, 54;
	add.s64 	%rd61, %rd20, %rd60;
	shr.s64 	%rd62, %rd61, 10;
	setp.ne.s64 	%p8, %rd62, %rd31;
	@%p8 bra 	$L__BB0_21;
	shr.u64 	%rd68, %rd61, 10;
	cvt.u32.u64 	%r49, %rd68;
	mov.b64 	%rd69, 1024;
	cvt.u32.u64 	%r50, %rd69;
	mul.lo.s32 	%r51, %r49, %r50;
	cvt.u32.u64 	%r52, %rd20;
	sub.s32 	%r53, %r52, %r51;
	shl.b32 	%r54, %r53, 2;
	add.s32 	%r56, %r23, %r54;
	ld.shared.u32 	%r80, [%r56];
	bra.uni 	$L__BB0_22;
$L__BB0_21:
	shl.b64 	%rd63, %rd20, 2;
	add.s64 	%rd64, %rd1, %rd63;
	ld.global.u32 	%r80, [%rd64];
$L__BB0_22:
	ld.shared.u32 	%r8, [%r1];
	shr.s64 	%rd70, %rd25, 63;
	shr.u64 	%rd71, %rd70, 54;
	add.s64 	%rd72, %rd25, %rd71;
	shr.s64 	%rd73, %rd72, 10;
	setp.ne.s64 	%p9, %rd73, %rd31;
	@%p9 bra 	$L__BB0_24;
	shr.u64 	%rd79, %rd72, 10;
	cvt.u32.u64 	%r57, %rd79;
	mov.b64 	%rd80, 1024;
	cvt.u32.u64 	%r58, %rd80;
	mul.lo.s32 	%r59, %r57, %r58;
	cvt.u32.u64 	%r60, %rd25;
	sub.s32 	%r61, %r60, %r59;
	shl.b32 	%r62, %r61, 2;
	add.s32 	%r64, %r23, %r62;
	ld.shared.u32 	%r81, [%r64];
	bra.uni 	$L__BB0_25;
$L__BB0_24:
	shl.b64 	%rd74, %rd25, 2;
	add.s64 	%rd75, %rd1, %rd74;
	ld.global.u32 	%r81, [%rd75];
$L__BB0_25:
	shr.s64 	%rd81, %rd30, 63;
	shr.u64 	%rd82, %rd81, 54;
	add.s64 	%rd83, %rd30, %rd82;
	shr.s64 	%rd84, %rd83, 10;
	setp.ne.s64 	%p10, %rd84, %rd31;
	@%p10 bra 	$L__BB0_27;
	shr.u64 	%rd90, %rd83, 10;
	cvt.u32.u64 	%r65, %rd90;
	mov.b64 	%rd91, 1024;
	cvt.u32.u64 	%r66, %rd91;
	mul.lo.s32 	%r67, %r65, %r66;
	cvt.u32.u64 	%r68, %rd30;
	sub.s32 	%r69, %r68, %r67;
	shl.b32 	%r70, %r69, 2;
	add.s32 	%r72, %r23, %r70;
	ld.shared.u32 	%r82, [%r72];
	bra.uni 	$L__BB0_28;
$L__BB0_27:
	shl.b64 	%rd85, %rd30, 2;
	add.s64 	%rd86, %rd1, %rd85;
	ld.global.u32 	%r82, [%rd86];
$L__BB0_28:
	bar.sync 	0;
	add.s32 	%r73, %r80, %r79;
	add.s32 	%r74, %r8, %r73;
	add.s32 	%r75, %r81, %r74;
	add.s32 	%r76, %r82, %r75;
	abs.s32 	%r77, %r76;
	div.s32 	%r78, %r76, %r77;
	cvta.to.global.u64 	%rd92, %rd32;
	add.s64 	%rd94, %rd92, %rd36;
	st.global.u32 	[%rd94], %r78;
$L__BB0_29:
	ret;

}


// ===== COMPILED SASS (sm_100) =====

	.target	sm_100

	.elftype	@"ET_EXEC"


//--------------------- .note.nv.tkinfo           --------------------------
	.section	.note.nv.tkinfo,"",@"SHT_NOTE"
	.sectionflags	@"SHF_NOTE_NV_TKINFO"
	.tkinfo
        /*0018*/ 	.word	0x00000002
        /*0030*/ 	.string	""
        /*0030*/ 	.string	"ptxas"
        /*0030*/ 	.string	"Cuda compilation tools, release 13.0, V13.0.88"
        /*0030*/ 	.string	"Build cuda_13.0.r13.0/compiler.36424714_0"
        /*0030*/ 	.string	"-arch sm_100 -m 64 "



//--------------------- .note.nv.cuinfo           --------------------------
	.section	.note.nv.cuinfo,"",@"SHT_NOTE"
	.sectionflags	@"SHF_NOTE_NV_CUINFO"
        /*0018*/ 	.short	0x0002
        /*001a*/ 	.short	0x0064
        /*001c*/ 	.short	0x0082
	.zero		2


//--------------------- .nv.info                  --------------------------
	.section	.nv.info,"",@"SHT_CUDA_INFO"
	.align	4


	//----- nvinfo : EIATTR_REGCOUNT
	.align		4
        /*0000*/ 	.byte	0x04, 0x2f
        /*0002*/ 	.short	(.L_1 - .L_0)
	.align		4
.L_0:
        /*0004*/ 	.word	index@(_Z9isingStepPiS_l)
        /*0008*/ 	.word	0x0000001e


	//----- nvinfo : EIATTR_FRAME_SIZE
	.align		4
.L_1:
        /*000c*/ 	.byte	0x04, 0x11
        /*000e*/ 	.short	(.L_3 - .L_2)
	.align		4
.L_2:
        /*0010*/ 	.word	index@($__internal_1_$__cuda_sm20_rem_s64)
        /*0014*/ 	.word	0x00000000


	//----- nvinfo : EIATTR_FRAME_SIZE
	.align		4
.L_3:
        /*0018*/ 	.byte	0x04, 0x11
        /*001a*/ 	.short	(.L_5 - .L_4)
	.align		4
.L_4:
        /*001c*/ 	.word	index@($__internal_0_$__cuda_sm20_div_s64)
        /*0020*/ 	.word	0x00000000


	//----- nvinfo : EIATTR_FRAME_SIZE
	.align		4
.L_5:
        /*0024*/ 	.byte	0x04, 0x11
        /*0026*/ 	.short	(.L_7 - .L_6)
	.align		4
.L_6:
        /*0028*/ 	.word	index@(_Z9isingStepPiS_l)
        /*002c*/ 	.word	0x00000000


	//----- nvinfo : EIATTR_MIN_STACK_SIZE
	.align		4
.L_7:
        /*0030*/ 	.byte	0x04, 0x12
        /*0032*/ 	.short	(.L_9 - .L_8)
	.align		4
.L_8:
        /*0034*/ 	.word	index@(_Z9isingStepPiS_l)
        /*0038*/ 	.word	0x00000000
.L_9:


//--------------------- .nv.compat                --------------------------
	.section	.nv.compat,"",@"SHT_CUDA_COMPAT_INFO"
	.align	4
        /*0000*/ 	.byte	0x02, 0x09, 0x00, 0x00, 0x02, 0x02, 0x01, 0x00, 0x02, 0x05, 0x05, 0x00, 0x03, 0x07, 0x01, 0x01
        /*0010*/ 	.byte	0x02, 0x03, 0x00, 0x00, 0x02, 0x06, 0x01, 0x00, 0x04, 0x0b, 0x08, 0x00, 0x09, 0x00, 0x00, 0x00
        /*0020*/ 	.byte	0x00, 0x00, 0x00, 0x00


//--------------------- .nv.info._Z9isingStepPiS_l --------------------------
	.section	.nv.info._Z9isingStepPiS_l,"",@"SHT_CUDA_INFO"
	.sectionflags	@""
	.align	4


	//----- nvinfo : EIATTR_CUDA_API_VERSION
	.align		4
        /*0000*/ 	.byte	0x04, 0x37
        /*0002*/ 	.short	(.L_11 - .L_10)
.L_10:
        /*0004*/ 	.word	0x00000082


	//----- nvinfo : EIATTR_KPARAM_INFO
	.align		4
.L_11:
        /*0008*/ 	.byte	0x04, 0x17
        /*000a*/ 	.short	(.L_13 - .L_12)
.L_12:
        /*000c*/ 	.word	0x00000000
        /*0010*/ 	.short	0x0002
        /*0012*/ 	.short	0x0010
        /*0014*/ 	.byte	0x00, 0xf0, 0x21, 0x00


	//----- nvinfo : EIATTR_KPARAM_INFO
	.align		4
.L_13:
        /*0018*/ 	.byte	0x04, 0x17
        /*001a*/ 	.short	(.L_15 - .L_14)
.L_14:
        /*001c*/ 	.word	0x00000000
        /*0020*/ 	.short	0x0001
        /*0022*/ 	.short	0x0008
        /*0024*/ 	.byte	0x00, 0xf5, 0x21, 0x00


	//----- nvinfo : EIATTR_KPARAM_INFO
	.align		4
.L_15:
        /*0028*/ 	.byte	0x04, 0x17
        /*002a*/ 	.short	(.L_17 - .L_16)
.L_16:
        /*002c*/ 	.word	0x00000000
        /*0030*/ 	.short	0x0000
        /*0032*/ 	.short	0x0000
        /*0034*/ 	.byte	0x00, 0xf5, 0x21, 0x00


	//----- nvinfo : EIATTR_SPARSE_MMA_MASK
	.align		4
.L_17:
        /*0038*/ 	.byte	0x03, 0x50
        /*003a*/ 	.short	0x0000


	//----- nvinfo : EIATTR_MAXREG_COUNT
	.align		4
        /*003c*/ 	.byte	0x03, 0x1b
        /*003e*/ 	.short	0x00ff


	//----- nvinfo : EIATTR_NUM_BARRIERS
	.align		4
        /*0040*/ 	.byte	0x02, 0x4c
        /*0042*/ 	.byte	0x01
	.zero		1


	//----- nvinfo : EIATTR_MERCURY_ISA_VERSION
	.align		4
        /*0044*/ 	.byte	0x03, 0x5f
        /*0046*/ 	.short	0x0101


	//----- nvinfo : EIATTR_VRC_CTA_INIT_COUNT
	.align		4
        /*0048*/ 	.byte	0x02, 0x4a
	.zero		1
	.zero		1


	//----- nvinfo : EIATTR_EXIT_INSTR_OFFSETS
	.align		4
        /*004c*/ 	.byte	0x04, 0x1c
        /*004e*/ 	.short	(.L_19 - .L_18)


	//   ....[0]....
.L_18:
        /*0050*/ 	.word	0x000000d0


	//   ....[1]....
        /*0054*/ 	.word	0x00001310


	//----- nvinfo : EIATTR_CRS_STACK_SIZE
	.align		4
.L_19:
        /*0058*/ 	.byte	0x04, 0x1e
        /*005a*/ 	.short	(.L_21 - .L_20)
.L_20:
        /*005c*/ 	.word	0x00000000


	//----- nvinfo : EIATTR_CBANK_PARAM_SIZE
	.align		4
.L_21:
        /*0060*/ 	.byte	0x03, 0x19
        /*0062*/ 	.short	0x0018


	//----- nvinfo : EIATTR_PARAM_CBANK
	.align		4
        /*0064*/ 	.byte	0x04, 0x0a
        /*0066*/ 	.short	(.L_23 - .L_22)
	.align		4
.L_22:
        /*0068*/ 	.word	index@(.nv.constant0._Z9isingStepPiS_l)
        /*006c*/ 	.short	0x0380
        /*006e*/ 	.short	0x0018


	//----- nvinfo : EIATTR_SW_WAR
	.align		4
.L_23:
        /*0070*/ 	.byte	0x04, 0x36
        /*0072*/ 	.short	(.L_25 - .L_24)
.L_24:
        /*0074*/ 	.word	0x00000008
.L_25:


//--------------------- .nv.callgraph             --------------------------
	.section	.nv.callgraph,"",@"SHT_CUDA_CALLGRAPH"
	.align	4
	.sectionentsize	8
	.align		4
        /*0000*/ 	.word	0x00000000
	.align		4
        /*0004*/ 	.word	0xffffffff
	.align		4
        /*0008*/ 	.word	0x00000000
	.align		4
        /*000c*/ 	.word	0xfffffffe
	.align		4
        /*0010*/ 	.word	0x00000000
	.align		4
        /*0014*/ 	.word	0xfffffffd
	.align		4
        /*0018*/ 	.word	0x00000000
	.align		4
        /*001c*/ 	.word	0xfffffffc


//--------------------- .text._Z9isingStepPiS_l   --------------------------
	.section	.text._Z9isingStepPiS_l,"ax",@progbits
	.align	128
        .global         _Z9isingStepPiS_l
        .type           _Z9isingStepPiS_l,@function
        .size           _Z9isingStepPiS_l,(.L_x_16 - _Z9isingStepPiS_l)
        .other          _Z9isingStepPiS_l,@"STO_CUDA_ENTRY STV_DEFAULT"
_Z9isingStepPiS_l:
.text._Z9isingStepPiS_l:
[----:B------:R-:W-:Y:S01]  /*0000*/  LDC R1, c[0x0][0x37c] ;  /* 0x0000df00ff017b82 */ /* 0x000fe20000000800 */
[----:B------:R-:W0:Y:S01]  /*0010*/  S2R R13, SR_TID.X ;  /* 0x00000000000d7919 */ /* 0x000e220000002100 */
[----:B------:R-:W1:Y:S06]  /*0020*/  LDCU.64 UR14, c[0x0][0x390] ;  /* 0x00007200ff0e77ac */ /* 0x000e6c0008000a00 */
[----:B------:R-:W0:Y:S08]  /*0030*/  S2UR UR5, SR_CTAID.X ;  /* 0x00000000000579c3 */ /* 0x000e300000002500 */
[----:B------:R-:W0:Y:S01]  /*0040*/  LDC R12, c[0x0][0x360] ;  /* 0x0000d800ff0c7b82 */ /* 0x000e220000000800 */
[----:B-1----:R-:W-:-:S02]  /*0050*/  UIMAD UR4, UR15, UR14, URZ ;  /* 0x0000000e0f0472a4 */ /* 0x002fc4000f8e02ff */
[----:B------:R-:W-:Y:S02]  /*0060*/  UIMAD.WIDE.U32 UR6, UR14, UR14, URZ ;  /* 0x0000000e0e0672a5 */ /* 0x000fe4000f8e00ff */
[----:B------:R-:W-:-:S04]  /*0070*/  UIMAD UR4, UR14, UR15, UR4 ;  /* 0x0000000f0e0472a4 */ /* 0x000fc8000f8e0204 */
[----:B------:R-:W-:-:S06]  /*0080*/  UIADD3 UR4, UPT, UPT, UR7, UR4, URZ ;  /* 0x0000000407047290 */ /* 0x000fcc000fffe0ff */
[----:B------:R-:W-:Y:S02]  /*0090*/  IMAD.U32 R0, RZ, RZ, UR4 ;  /* 0x00000004ff007e24 */ /* 0x000fe4000f8e00ff */
[----:B0-----:R-:W-:-:S05]  /*00a0*/  IMAD R12, R12, UR5, R13 ;  /* 0x000000050c0c7c24 */ /* 0x001fca000f8e020d */
[----:B------:R-:W-:-:S04]  /*00b0*/  ISETP.LT.U32.AND P0, PT, R12, UR6, PT ;  /* 0x000000060c007c0c */ /* 0x000fc8000bf01070 */
[----:B------:R-:W-:-:S13]  /*00c0*/  ISETP.GT.U32.AND.EX P0, PT, R0, RZ, PT, P0 ;  /* 0x000000ff0000720c */ /* 0x000fda0003f04100 */
[----:B------:R-:W-:Y:S05]  /*00d0*/  @!P0 EXIT ;  /* 0x000000000000894d */ /* 0x000fea0003800000 */
[----:B------:R-:W0:Y:S01]  /*00e0*/  LDCU.64 UR4, c[0x0][0x380] ;  /* 0x00007000ff0477ac */ /* 0x000e220008000a00 */
[----:B------:R-:W-:Y:S01]  /*00f0*/  IMAD.SHL.U32 R0, R12, 0x4, RZ ;  /* 0x000000040c007824 */ /* 0x000fe200078e00ff */
[----:B------:R-:W-:Y:S01]  /*0100*/  SHF.R.U32.HI R2, RZ, 0x1e, R12 ;  /* 0x0000001eff027819 */ /* 0x000fe2000001160c */
[----:B------:R-:W1:Y:S03]  /*0110*/  LDCU.64 UR8, c[0x0][0x358] ;  /* 0x00006b00ff0877ac */ /* 0x000e660008000a00 */
[----:B0-----:R-:W-:-:S04]  /*0120*/  IADD3 R6, P0, PT, R0, UR4, RZ ;  /* 0x0000000400067c10 */ /* 0x001fc8000ff1e0ff */
[----:B------:R-:W-:-:S05]  /*0130*/  IADD3.X R7, PT, PT, R2, UR5, RZ, P0, !PT ;  /* 0x0000000502077c10 */ /* 0x000fca00087fe4ff */
[----:B-1----:R-:W2:Y:S01]  /*0140*/  LDG.E R6, desc[UR8][R6.64] ;  /* 0x0000000806067981 */ /* 0x002ea2000c1e1900 */
[----:B------:R-:W0:Y:S01]  /*0150*/  S2UR UR6, SR_CgaCtaId ;  /* 0x00000000000679c3 */ /* 0x000e220000008800 */
[----:B------:R-:W-:Y:S01]  /*0160*/  UMOV UR4, 0x400 ;  /* 0x0000040000047882 */ /* 0x000fe20000000000 */
[----:B------:R-:W-:Y:S01]  /*0170*/  IMAD.SHL.U32 R5, R12, 0x4, RZ ;  /* 0x000000040c057824 */ /* 0x000fe200078e00ff */
[----:B------:R-:W-:-:S04]  /*0180*/  UISETP.NE.U32.AND UP0, UPT, UR15, URZ, UPT ;  /* 0x000000ff0f00728c */ /* 0x000fc8000bf05070 */
[----:B------:R-:W-:Y:S01]  /*0190*/  LOP3.LUT R5, R5, 0xffc, RZ, 0xc0, !PT ;  /* 0x00000ffc05057812 */ /* 0x000fe200078ec0ff */
[----:B0-----:R-:W-:-:S09]  /*01a0*/  ULEA UR6, UR6, UR4, 0x18 ;  /* 0x0000000406067291 */ /* 0x001fd2000f8ec0ff */
[----:B--2---:R0:W-:Y:S01]  /*01b0*/  STS [R5+UR6], R6 ;  /* 0x0000000605007988 */ /* 0x0041e20008000806 */
[----:B------:R-:W-:Y:S06]  /*01c0*/  BAR.SYNC.DEFER_BLOCKING 0x0 ;  /* 0x0000000000007b1d */ /* 0x000fec0000010000 */
[----:B------:R-:W-:Y:S05]  /*01d0*/  BRA.U UP0, `(.L_x_0) ;  /* 0x00000001005c7547 */ /* 0x000fea000b800000 */
[----:B------:R-:W1:Y:S01]  /*01e0*/  I2F.U32.RP R3, UR14 ;  /* 0x0000000e00037d06 */ /* 0x000e620008209000 */
[----:B------:R-:W-:-:S07]  /*01f0*/  ISETP.NE.U32.AND P2, PT, RZ, UR14, PT ;  /* 0x0000000eff007c0c */ /* 0x000fce000bf45070 */
[----:B-1----:R-:W0:Y:S02]  /*0200*/  MUFU.RCP R3, R3 ;  /* 0x0000000300037308 */ /* 0x002e240000001000 */
[----:B0-----:R-:W-:Y:S01]  /*0210*/  VIADD R6, R3, 0xffffffe ;  /* 0x0ffffffe03067836 */ /* 0x001fe20000000000 */
[----:B------:R-:W-:-:S05]  /*0220*/  MOV R3, RZ ;  /* 0x000000ff00037202 */ /* 0x000fca0000000f00 */
[----:B------:R0:W1:Y:S02]  /*0230*/  F2I.FTZ.U32.TRUNC.NTZ R7, R6 ;  /* 0x0000000600077305 */ /* 0x000064000021f000 */
[----:B0-----:R-:W-:Y:S02]  /*0240*/  HFMA2 R6, -RZ, RZ, 0, 0 ;  /* 0x00000000ff067431 */ /* 0x001fe400000001ff */
[----:B-1----:R-:W-:-:S04]  /*0250*/  IMAD.MOV R9, RZ, RZ, -R7 ;  /* 0x000000ffff097224 */ /* 0x002fc800078e0a07 */
[----:B------:R-:W-:-:S04]  /*0260*/  IMAD R9, R9, UR14, RZ ;  /* 0x0000000e09097c24 */ /* 0x000fc8000f8e02ff */
[----:B------:R-:W-:-:S06]  /*0270*/  IMAD.HI.U32 R7, R7, R9, R6 ;  /* 0x0000000907077227 */ /* 0x000fcc00078e0006 */
[----:B------:R-:W-:-:S04]  /*0280*/  IMAD.HI.U32 R6, R7, R12, RZ ;  /* 0x0000000c07067227 */ /* 0x000fc800078e00ff */
[----:B------:R-:W-:-:S04]  /*0290*/  IMAD.MOV R7, RZ, RZ, -R6 ;  /* 0x000000ffff077224 */ /* 0x000fc800078e0a06 */
[----:B------:R-:W-:-:S05]  /*02a0*/  IMAD R4, R7, UR14, R12 ;  /* 0x0000000e07047c24 */ /* 0x000fca000f8e020c */
[----:B------:R-:W-:-:S13]  /*02b0*/  ISETP.GE.U32.AND P0, PT, R4, UR14, PT ;  /* 0x0000000e04007c0c */ /* 0x000fda000bf06070 */
[----:B------:R-:W-:Y:S02]  /*02c0*/  @P0 VIADD R4, R4, -UR14 ;  /* 0x8000000e04040c36 */ /* 0x000fe40008000000 */
[----:B------:R-:W-:-:S03]  /*02d0*/  @P0 VIADD R6, R6, 0x1 ;  /* 0x0000000106060836 */ /* 0x000fc60000000000 */
[----:B------:R-:W-:-:S13]  /*02e0*/  ISETP.GE.U32.AND P1, PT, R4, UR14, PT ;  /* 0x0000000e04007c0c */ /* 0x000fda000bf26070 */
[----:B------:R-:W-:Y:S01]  /*02f0*/  @P1 VIADD R6, R6, 0x1 ;  /* 0x0000000106061836 */ /* 0x000fe20000000000 */
[----:B------:R-:W-:-:S05]  /*0300*/  @!P2 LOP3.LUT R6, RZ, UR14, RZ, 0x33, !PT ;  /* 0x0000000eff06ac12 */ /* 0x000fca000f8e33ff */
[----:B------:R-:W-:-:S04]  /*0310*/  IMAD.MOV R7, RZ, RZ, -R6 ;  /* 0x000000ffff077224 */ /* 0x000fc800078e0a06 */
[----:B------:R-:W-:Y:S02]  /*0320*/  IMAD R4, R7, UR14, R12 ;  /* 0x0000000e07047c24 */ /* 0x000fe4000f8e020c */
[----:B------:R-:W-:Y:S01]  /*0330*/  IMAD.MOV.U32 R7, RZ, RZ, RZ ;  /* 0x000000ffff077224 */ /* 0x000fe200078e00ff */
[----:B------:R-:W-:Y:S06]  /*0340*/  BRA `(.L_x_1) ;  /* 0x0000000000347947 */ /* 0x000fec0003800000 */
.L_x_0:
[----:B------:R-:W-:-:S07]  /*0350*/  MOV R4, 0x370 ;  /* 0x0000037000047802 */ /* 0x000fce0000000f00 */
[----:B0-----:R-:W-:Y:S05]  /*0360*/  CALL.REL.NOINC `($__internal_0_$__cuda_sm20_div_s64) ;  /* 0x0000000c00ec7944 */ /* 0x001fea0003c00000 */
[----:B------:R-:W0:Y:S01]  /*0370*/  LDCU.64 UR14, c[0x0][0x390] ;  /* 0x00007200ff0e77ac */ /* 0x000e220008000a00 */
[----:B------:R-:W-:Y:S01]  /*0380*/  IADD3 R4, P0, PT, RZ, -R8, RZ ;  /* 0x80000008ff047210 */ /* 0x000fe20007f1e0ff */
[----:B------:R-:W-:-:S04]  /*0390*/  IMAD.MOV.U32 R13, RZ, RZ, RZ ;  /* 0x000000ffff0d7224 */ /* 0x000fc800078e00ff */
[----:B------:R-:W-:-:S04]  /*03a0*/  IMAD.X R3, RZ, RZ, ~R9, P0 ;  /* 0x000000ffff037224 */ /* 0x000fc800000e0e09 */
[----:B0-----:R-:W-:Y:S02]  /*03b0*/  IMAD R3, R3, UR14, RZ ;  /* 0x0000000e03037c24 */ /* 0x001fe4000f8e02ff */
[----:B------:R-:W-:-:S04]  /*03c0*/  IMAD.WIDE.U32 R6, R4, UR14, R12 ;  /* 0x0000000e04067c25 */ /* 0x000fc8000f8e000c */
[----:B------:R-:W-:Y:S02]  /*03d0*/  IMAD R3, R4, UR15, R3 ;  /* 0x0000000f04037c24 */ /* 0x000fe4000f8e0203 */
[----:B------:R-:W-:Y:S01]  /*03e0*/  IMAD.MOV.U32 R4, RZ, RZ, R6 ;  /* 0x000000ffff047224 */ /* 0x000fe200078e0006 */
[----:B------:R-:W-:Y:S01]  /*03f0*/  MOV R6, R8 ;  /* 0x0000000800067202 */ /* 0x000fe20000000f00 */
[----:B------:R-:W-:Y:S02]  /*0400*/  IMAD.IADD R3, R7, 0x1, R3 ;  /* 0x0000000107037824 */ /* 0x000fe400078e0203 */
[----:B------:R-:W-:-:S07]  /*0410*/  IMAD.MOV.U32 R7, RZ, RZ, R9 ;  /* 0x000000ffff077224 */ /* 0x000fce00078e0009 */
.L_x_1:
[----:B------:R-:W-:Y:S01]  /*0420*/  UIADD3 UR7, UP0, UPT, UR14, -0x1, URZ ;  /* 0xffffffff0e077890 */ /* 0x000fe2000ff1e0ff */
[----:B------:R-:W-:Y:S01]  /*0430*/  BSSY.RECONVERGENT B0, `(.L_x_2) ;  /* 0x000001f000007945 */ /* 0x000fe20003800200 */
[----:B------:R-:W0:Y:S02]  /*0440*/  LDCU.64 UR10, c[0x0][0x390] ;  /* 0x00007200ff0a77ac */ /* 0x000e240008000a00 */
[----:B------:R-:W-:Y:S02]  /*0450*/  UIADD3.X UR12, UPT, UPT, UR15, -0x1, URZ, UP0, !UPT ;  /* 0xffffffff0f0c7890 */ /* 0x000fe400087fe4ff */
[----:B------:R-:W-:-:S04]  /*0460*/  IADD3 R24, P0, PT, R4, UR7, RZ ;  /* 0x0000000704187c10 */ /* 0x000fc8000ff1e0ff */
[----:B------:R-:W-:-:S04]  /*0470*/  IADD3.X R23, PT, PT, R3, UR12, RZ, P0, !PT ;  /* 0x0000000c03177c10 */ /* 0x000fc800087fe4ff */
[----:B------:R-:W-:-:S04]  /*0480*/  LOP3.LUT R8, R23, UR15, RZ, 0xfc, !PT ;  /* 0x0000000f17087c12 */ /* 0x000fc8000f8efcff */
[----:B------:R-:W-:-:S13]  /*0490*/  ISETP.NE.U32.AND P0, PT, R8, RZ, PT ;  /* 0x000000ff0800720c */ /* 0x000fda0003f05070 */
[----:B0-----:R-:W-:Y:S05]  /*04a0*/  @P0 BRA `(.L_x_3) ;  /* 0x00000000004c0947 */ /* 0x001fea0003800000 */
[----:B------:R-:W0:Y:S01]  /*04b0*/  I2F.U32.RP R10, UR14 ;  /* 0x0000000e000a7d06 */ /* 0x000e220008209000 */
[----:B------:R-:W-:Y:S01]  /*04c0*/  IMAD.MOV.U32 R8, RZ, RZ, RZ ;  /* 0x000000ffff087224 */ /* 0x000fe200078e00ff */
[----:B------:R-:W-:-:S06]  /*04d0*/  ISETP.NE.U32.AND P1, PT, RZ, UR14, PT ;  /* 0x0000000eff007c0c */ /* 0x000fcc000bf25070 */
[----:B0-----:R-:W0:Y:S02]  /*04e0*/  MUFU.RCP R10, R10 ;  /* 0x0000000a000a7308 */ /* 0x001e240000001000 */
[----:B0-----:R-:W-:-:S06]  /*04f0*/  VIADD R9, R10, 0xffffffe ;  /* 0x0ffffffe0a097836 */ /* 0x001fcc0000000000 */
[----:B------:R-:W0:Y:S02]  /*0500*/  F2I.FTZ.U32.TRUNC.NTZ R9, R9 ;  /* 0x0000000900097305 */ /* 0x000e24000021f000 */
[----:B0-----:R-:W-:-:S04]  /*0510*/  IMAD.MOV R11, RZ, RZ, -R9 ;  /* 0x000000ffff0b7224 */ /* 0x001fc800078e0a09 */
[----:B------:R-:W-:-:S04]  /*0520*/  IMAD R11, R11, UR14, RZ ;  /* 0x0000000e0b0b7c24 */ /* 0x000fc8000f8e02ff */
[----:B------:R-:W-:-:S04]  /*0530*/  IMAD.HI.U32 R11, R9, R11, R8 ;  /* 0x0000000b090b7227 */ /* 0x000fc800078e0008 */
[----:B------:R-:W-:Y:S02]  /*0540*/  IMAD.MOV.U32 R9, RZ, RZ, RZ ;  /* 0x000000ffff097224 */ /* 0x000fe400078e00ff */
[----:B------:R-:W-:-:S04]  /*0550*/  IMAD.HI.U32 R8, R11, R24, RZ ;  /* 0x000000180b087227 */ /* 0x000fc800078e00ff */
[----:B------:R-:W-:-:S04]  /*0560*/  IMAD.MOV R8, RZ, RZ, -R8 ;  /* 0x000000ffff087224 */ /* 0x000fc800078e0a08 */
[----:B------:R-:W-:-:S05]  /*0570*/  IMAD R8, R8, UR14, R24 ;  /* 0x0000000e08087c24 */ /* 0x000fca000f8e0218 */
[----:B------:R-:W-:-:S13]  /*0580*/  ISETP.GE.U32.AND P0, PT, R8, UR14, PT ;  /* 0x0000000e08007c0c */ /* 0x000fda000bf06070 */
[----:B------:R-:W-:-:S04]  /*0590*/  @P0 IADD3 R8, PT, PT, R8, -UR14, RZ ;  /* 0x8000000e08080c10 */ /* 0x000fc8000fffe0ff */
[----:B------:R-:W-:-:S13]  /*05a0*/  ISETP.GE.U32.AND P0, PT, R8, UR14, PT ;  /* 0x0000000e08007c0c */ /* 0x000fda000bf06070 */
[----:B------:R-:W-:Y:S01]  /*05b0*/  @P0 VIADD R8, R8, -UR14 ;  /* 0x8000000e08080c36 */ /* 0x000fe20008000000 */
[----:B------:R-:W-:Y:S01]  /*05c0*/  @!P1 LOP3.LUT R8, RZ, UR14, RZ, 0x33, !PT ;  /* 0x0000000eff089c12 */ /* 0x000fe2000f8e33ff */
[----:B------:R-:W-:Y:S06]  /*05d0*/  BRA `(.L_x_4) ;  /* 0x0000000000107947 */ /* 0x000fec0003800000 */
.L_x_3:
[----:B------:R-:W-:-:S07]  /*05e0*/  MOV R22, 0x600 ;  /* 0x0000060000167802 */ /* 0x000fce0000000f00 */
[----:B------:R-:W-:Y:S05]  /*05f0*/  CALL.REL.NOINC `($__internal_1_$__cuda_sm20_rem_s64) ;  /* 0x0000001000787944 */ /* 0x000fea0003c00000 */
[----:B------:R-:W-:Y:S02]  /*0600*/  IMAD.MOV.U32 R8, RZ, RZ, R10 ;  /* 0x000000ffff087224 */ /* 0x000fe400078e000a */
[----:B------:R-:W-:-:S07]  /*0610*/  IMAD.MOV.U32 R9, RZ, RZ, R11 ;  /* 0x000000ffff097224 */ /* 0x000fce00078e000b */
.L_x_4:
[----:B------:R-:W-:Y:S05]  /*0620*/  BSYNC.RECONVERGENT B0 ;  /* 0x0000000000007941 */ /* 0x000fea0003800200 */
.L_x_2:
[----:B------:R-:W0:Y:S01]  /*0630*/  LDCU.64 UR14, c[0x0][0x390] ;  /* 0x00007200ff0e77ac */ /* 0x000e220008000a00 */
[----:B------:R-:W-:Y:S01]  /*0640*/  IADD3 R24, P0, PT, R4, 0x1, RZ ;  /* 0x0000000104187810 */ /* 0x000fe20007f1e0ff */
[----:B------:R-:W-:Y:S01]  /*0650*/  IMAD.MOV.U32 R17, RZ, RZ, R9 ;  /* 0x000000ffff117224 */ /* 0x000fe200078e0009 */
[----:B------:R-:W-:Y:S01]  /*0660*/  MOV R16, R8 ;  /* 0x0000000800107202 */ /* 0x000fe20000000f00 */
[----:B------:R-:W-:Y:S02]  /*0670*/  BSSY.RECONVERGENT B0, `(.L_x_5) ;  /* 0x0000020000007945 */ /* 0x000fe40003800200 */
[----:B------:R-:W-:-:S05]  /*0680*/  IMAD.X R23, RZ, RZ, R3, P0 ;  /* 0x000000ffff177224 */ /* 0x000fca00000e0603 */
[----:B0-----:R-:W-:Y:S01]  /*0690*/  LOP3.LUT R10, R23, UR15, RZ, 0xfc, !PT ;  /* 0x0000000f170a7c12 */ /* 0x001fe2000f8efcff */
[----:B------:R-:W-:Y:S02]  /*06a0*/  IMAD R11, R7, UR14, RZ ;  /* 0x0000000e070b7c24 */ /* 0x000fe4000f8e02ff */
[----:B------:R-:W-:Y:S01]  /*06b0*/  IMAD.WIDE.U32 R16, R6, UR14, R16 ;  /* 0x0000000e06107c25 */ /* 0x000fe2000f8e0010 */
[----:B------:R-:W-:-:S03]  /*06c0*/  ISETP.NE.U32.AND P0, PT, R10, RZ, PT ;  /* 0x000000ff0a00720c */ /* 0x000fc60003f05070 */
[----:B------:R-:W-:-:S04]  /*06d0*/  IMAD R11, R6, UR15, R11 ;  /* 0x0000000f060b7c24 */ /* 0x000fc8000f8e020b */
[----:B------:R-:W-:-:S06]  /*06e0*/  IMAD.IADD R18, R17, 0x1, R11 ;  /* 0x0000000111127824 */ /* 0x000fcc00078e020b */
[----:B------:R-:W-:Y:S05]  /*06f0*/  @P0 BRA `(.L_x_6) ;  /* 0x00000000004c0947 */ /* 0x000fea0003800000 */
        /* <DEDUP_REMOVED lines=8> */
[----:B------:R-:W-:-:S06]  /*0780*/  IMAD.HI.U32 R15, R9, R15, R8 ;  /* 0x0000000f090f7227 */ /* 0x000fcc00078e0008 */
[----:B------:R-:W-:-:S05]  /*0790*/  IMAD.HI.U32 R8, R15, R24, RZ ;  /* 0x000000180f087227 */ /* 0x000fca00078e00ff */
[----:B------:R-:W-:-:S05]  /*07a0*/  IADD3 R9, PT, PT, -R8, RZ, RZ ;  /* 0x000000ff08097210 */ /* 0x000fca0007ffe1ff */
[----:B------:R-:W-:Y:S02]  /*07b0*/  IMAD R8, R9, UR14, R24 ;  /* 0x0000000e09087c24 */ /* 0x000fe4000f8e0218 */
[----:B------:R-:W-:-:S03]  /*07c0*/  IMAD.MOV.U32 R9, RZ, RZ, RZ ;  /* 0x000000ffff097224 */ /* 0x000fc600078e00ff */
[----:B------:R-:W-:-:S13]  /*07d0*/  ISETP.GE.U32.AND P0, PT, R8, UR14, PT ;  /* 0x0000000e08007c0c */ /* 0x000fda000bf06070 */
[----:B------:R-:W-:-:S05]  /*07e0*/  @P0 VIADD R8, R8, -UR14 ;  /* 0x8000000e08080c36 */ /* 0x000fca0008000000 */
[----:B------:R-:W-:-:S13]  /*07f0*/  ISETP.GE.U32.AND P0, PT, R8, UR14, PT ;  /* 0x0000000e08007c0c */ /* 0x000fda000bf06070 */
[----:B------:R-:W-:Y:S01]  /*0800*/  @P0 VIADD R8, R8, -UR14 ;  /* 0x8000000e08080c36 */ /* 0x000fe20008000000 */
[----:B------:R-:W-:Y:S01]  /*0810*/  @!P1 LOP3.LUT R8, RZ, UR14, RZ, 0x33, !PT ;  /* 0x0000000eff089c12 */ /* 0x000fe2000f8e33ff */
[----:B------:R-:W-:Y:S06]  /*0820*/  BRA `(.L_x_7) ;  /* 0x0000000000107947 */ /* 0x000fec0003800000 */
.L_x_6:
[----:B------:R-:W-:-:S07]  /*0830*/  MOV R22, 0x850 ;  /* 0x0000085000167802 */ /* 0x000fce0000000f00 */
[----:B------:R-:W-:Y:S05]  /*0840*/  CALL.REL.NOINC `($__internal_1_$__cuda_sm20_rem_s64) ;  /* 0x0000000c00e47944 */ /* 0x000fea0003c00000 */
[----:B------:R-:W-:Y:S02]  /*0850*/  IMAD.MOV.U32 R8, RZ, RZ, R10 ;  /* 0x000000ffff087224 */ /* 0x000fe400078e000a */
[----:B------:R-:W-:-:S07]  /*0860*/  IMAD.MOV.U32 R9, RZ, RZ, R11 ;  /* 0x000000ffff097224 */ /* 0x000fce00078e000b */
.L_x_7:
[----:B------:R-:W-:Y:S05]  /*0870*/  BSYNC.RECONVERGENT B0 ;  /* 0x0000000000007941 */ /* 0x000fea0003800200 */
.L_x_5:
[----:B------:R-:W0:Y:S01]  /*0880*/  LDCU.64 UR14, c[0x0][0x390] ;  /* 0x00007200ff0e77ac */ /* 0x000e220008000a00 */
[----:B------:R-:W-:Y:S01]  /*0890*/  IADD3 R24, P0, PT, R6, UR7, RZ ;  /* 0x0000000706187c10 */ /* 0x000fe2000ff1e0ff */
[----:B------:R-:W-:Y:S03]  /*08a0*/  BSSY.RECONVERGENT B0, `(.L_x_8) ;  /* 0x000001e000007945 */ /* 0x000fe60003800200 */
[----:B------:R-:W-:-:S04]  /*08b0*/  IADD3.X R23, PT, PT, R7, UR12, RZ, P0, !PT ;  /* 0x0000000c07177c10 */ /* 0x000fc800087fe4ff */
[----:B0-----:R-:W-:Y:S01]  /*08c0*/  LOP3.LUT R10, R23, UR15, RZ, 0xfc, !PT ;  /* 0x0000000f170a7c12 */ /* 0x001fe2000f8efcff */
[----:B------:R-:W-:Y:S02]  /*08d0*/  IMAD R11, R7, UR14, RZ ;  /* 0x0000000e070b7c24 */ /* 0x000fe4000f8e02ff */
[----:B------:R-:W-:Y:S01]  /*08e0*/  IMAD.WIDE.U32 R8, R6, UR14, R8 ;  /* 0x0000000e06087c25 */ /* 0x000fe2000f8e0008 */
[----:B------:R-:W-:-:S03]  /*08f0*/  ISETP.NE.U32.AND P0, PT, R10, RZ, PT ;  /* 0x000000ff0a00720c */ /* 0x000fc60003f05070 */
[----:B------:R-:W-:-:S05]  /*0900*/  IMAD R11, R6, UR15, R11 ;  /* 0x0000000f060b7c24 */ /* 0x000fca000f8e020b */
[----:B------:R-:W-:-:S05]  /*0910*/  IADD3 R21, PT, PT, R11, R9, RZ ;  /* 0x000000090b157210 */ /* 0x000fca0007ffe0ff */
        /* <DEDUP_REMOVED lines=10> */
[----:B------:R-:W-:-:S04]  /*09c0*/  IMAD.HI.U32 R10, R19, R24, RZ ;  /* 0x00000018130a7227 */ /* 0x000fc800078e00ff */
[----:B------:R-:W-:-:S04]  /*09d0*/  IMAD.MOV R11, RZ, RZ, -R10 ;  /* 0x000000ffff0b7224 */ /* 0x000fc800078e0a0a */
[----:B------:R-:W-:Y:S02]  /*09e0*/  IMAD R10, R11, UR14, R24 ;  /* 0x0000000e0b0a7c24 */ /* 0x000fe4000f8e0218 */
[----:B------:R-:W-:-:S03]  /*09f0*/  IMAD.MOV.U32 R11, RZ, RZ, RZ ;  /* 0x000000ffff0b7224 */ /* 0x000fc600078e00ff */
[----:B------:R-:W-:-:S13]  /*0a00*/  ISETP.GE.U32.AND P0, PT, R10, UR14, PT ;  /* 0x0000000e0a007c0c */ /* 0x000fda000bf06070 */
[----:B------:R-:W-:-:S04]  /*0a10*/  @P0 IADD3 R10, PT, PT, R10, -UR14, RZ ;  /* 0x8000000e0a0a0c10 */ /* 0x000fc8000fffe0ff */
[----:B------:R-:W-:-:S13]  /*0a20*/  ISETP.GE.U32.AND P0, PT, R10, UR14, PT ;  /* 0x0000000e0a007c0c */ /* 0x000fda000bf06070 */
[----:B------:R-:W-:Y:S01]  /*0a30*/  @P0 VIADD R10, R10, -UR14 ;  /* 0x8000000e0a0a0c36 */ /* 0x000fe20008000000 */
[----:B------:R-:W-:Y:S01]  /*0a40*/  @!P1 LOP3.LUT R10, RZ, UR14, RZ, 0x33, !PT ;  /* 0x0000000eff0a9c12 */ /* 0x000fe2000f8e33ff */
[----:B------:R-:W-:Y:S06]  /*0a50*/  BRA `(.L_x_10) ;  /* 0x0000000000087947 */ /* 0x000fec0003800000 */
.L_x_9:
[----:B------:R-:W-:-:S07]  /*0a60*/  MOV R22, 0xa80 ;  /* 0x00000a8000167802 */ /* 0x000fce0000000f00 */
[----:B------:R-:W-:Y:S05]  /*0a70*/  CALL.REL.NOINC `($__internal_1_$__cuda_sm20_rem_s64) ;  /* 0x0000000c00587944 */ /* 0x000fea0003c00000 */
.L_x_10:
[----:B------:R-:W-:Y:S05]  /*0a80*/  BSYNC.RECONVERGENT B0 ;  /* 0x0000000000007941 */ /* 0x000fea0003800200 */
.L_x_8:
[----:B------:R-:W0:Y:S01]  /*0a90*/  LDCU.64 UR12, c[0x0][0x390] ;  /* 0x00007200ff0c77ac */ /* 0x000e220008000a00 */
[----:B------:R-:W-:Y:S01]  /*0aa0*/  IADD3 R24, P0, PT, R6, 0x1, RZ ;  /* 0x0000000106187810 */ /* 0x000fe20007f1e0ff */
[----:B------:R-:W-:Y:S01]  /*0ab0*/  IMAD.MOV.U32 R6, RZ, RZ, R4 ;  /* 0x000000ffff067224 */ /* 0x000fe200078e0004 */
[----:B------:R-:W-:Y:S03]  /*0ac0*/  BSSY.RECONVERGENT B0, `(.L_x_11) ;  /* 0x0000021000007945 */ /* 0x000fe60003800200 */
[----:B------:R-:W-:Y:S01]  /*0ad0*/  IMAD.X R23, RZ, RZ, R7, P0 ;  /* 0x000000ffff177224 */ /* 0x000fe200000e0607 */
[----:B------:R-:W-:-:S04]  /*0ae0*/  MOV R7, R3 ;  /* 0x0000000300077202 */ /* 0x000fc80000000f00 */
        /* <DEDUP_REMOVED lines=11> */
[----:B0-----:R-:W-:Y:S02]  /*0ba0*/  VIADD R19, R15, 0xffffffe ;  /* 0x0ffffffe0f137836 */ /* 0x001fe40000000000 */
[----:B------:R-:W-:-:S04]  /*0bb0*/  IMAD.MOV.U32 R15, RZ, RZ, RZ ;  /* 0x000000ffff0f7224 */ /* 0x000fc800078e00ff */
[----:B------:R-:W0:Y:S02]  /*0bc0*/  F2I.FTZ.U32.TRUNC.NTZ R11, R19 ;  /* 0x00000013000b7305 */ /* 0x000e24000021f000 */
[----:B0-----:R-:W-:-:S04]  /*0bd0*/  IMAD.MOV R23, RZ, RZ, -R11 ;  /* 0x000000ffff177224 */ /* 0x001fc800078e0a0b */
[----:B------:R-:W-:-:S04]  /*0be0*/  IMAD R23, R23, UR12, RZ ;  /* 0x0000000c17177c24 */ /* 0x000fc8000f8e02ff */
[----:B------:R-:W-:-:S06]  /*0bf0*/  IMAD.HI.U32 R23, R11, R23, R10 ;  /* 0x000000170b177227 */ /* 0x000fcc00078e000a */
[----:B------:R-:W-:-:S05]  /*0c00*/  IMAD.HI.U32 R10, R23, R24, RZ ;  /* 0x00000018170a7227 */ /* 0x000fca00078e00ff */
[----:B------:R-:W-:-:S05]  /*0c10*/  IADD3 R11, PT, PT, -R10, RZ, RZ ;  /* 0x000000ff0a0b7210 */ /* 0x000fca0007ffe1ff */
[----:B------:R-:W-:-:S05]  /*0c20*/  IMAD R14, R11, UR12, R24 ;  /* 0x0000000c0b0e7c24 */ /* 0x000fca000f8e0218 */
[----:B------:R-:W-:-:S13]  /*0c30*/  ISETP.GE.U32.AND P0, PT, R14, UR12, PT ;  /* 0x0000000c0e007c0c */ /* 0x000fda000bf06070 */
[----:B------:R-:W-:-:S05]  /*0c40*/  @P0 VIADD R14, R14, -UR12 ;  /* 0x8000000c0e0e0c36 */ /* 0x000fca0008000000 */
[----:B------:R-:W-:-:S13]  /*0c50*/  ISETP.GE.U32.AND P0, PT, R14, UR12, PT ;  /* 0x0000000c0e007c0c */ /* 0x000fda000bf06070 */
[----:B------:R-:W-:Y:S01]  /*0c60*/  @P0 VIADD R14, R14, -UR12 ;  /* 0x8000000c0e0e0c36 */ /* 0x000fe20008000000 */
[----:B------:R-:W-:Y:S01]  /*0c70*/  @!P1 LOP3.LUT R14, RZ, UR12, RZ, 0x33, !PT ;  /* 0x0000000cff0e9c12 */ /* 0x000fe2000f8e33ff */
[----:B------:R-:W-:Y:S06]  /*0c80*/  BRA `(.L_x_13) ;  /* 0x0000000000107947 */ /* 0x000fec0003800000 */
.L_x_12:
[----:B------:R-:W-:-:S07]  /*0c90*/  MOV R22, 0xcb0 ;  /* 0x00000cb000167802 */ /* 0x000fce0000000f00 */
[----:B------:R-:W-:Y:S05]  /*0ca0*/  CALL.REL.NOINC `($__internal_1_$__cuda_sm20_rem_s64) ;  /* 0x0000000800cc7944 */ /* 0x000fea0003c00000 */
[----:B------:R-:W-:Y:S01]  /*0cb0*/  IMAD.MOV.U32 R14, RZ, RZ, R10 ;  /* 0x000000ffff0e7224 */ /* 0x000fe200078e000a */
[----:B------:R-:W-:-:S07]  /*0cc0*/  MOV R15, R11 ;  /* 0x0000000b000f7202 */ /* 0x000fce0000000f00 */
.L_x_13:
[----:B------:R-:W-:Y:S05]  /*0cd0*/  BSYNC.RECONVERGENT B0 ;  /* 0x0000000000007941 */ /* 0x000fea0003800200 */
.L_x_11:
[----:B------:R-:W0:Y:S01]  /*0ce0*/  LDCU.64 UR4, c[0x0][0x390] ;  /* 0x00007200ff0477ac */ /* 0x000e220008000a00 */
[----:B------:R-:W-:Y:S01]  /*0cf0*/  IMAD.MOV.U32 R10, RZ, RZ, R4 ;  /* 0x000000ffff0a7224 */ /* 0x000fe200078e0004 */
[----:B------:R-:W-:Y:S01]  /*0d00*/  SHF.R.S32.HI R9, RZ, 0x1f, R18 ;  /* 0x0000001fff097819 */ /* 0x000fe20000011412 */
[----:B------:R-:W-:Y:S01]  /*0d10*/  IMAD.MOV.U32 R11, RZ, RZ, R3 ;  /* 0x000000ffff0b7224 */ /* 0x000fe200078e0003 */
[----:B------:R-:W-:Y:S01]  /*0d20*/  SHF.R.S32.HI R3, RZ, 0x1f, R21 ;  /* 0x0000001fff037819 */ /* 0x000fe20000011415 */
[----:B------:R-:W-:Y:S01]  /*0d30*/  LDS R5, [R5+UR6] ;  /* 0x0000000605057984 */ /* 0x000fe20008000800 */
[----:B------:R-:W-:Y:S02]  /*0d40*/  LEA.HI R9, P0, R9, R16, RZ, 0xa ;  /* 0x0000001009097211 */ /* 0x000fe400078150ff */
[----:B------:R-:W-:-:S03]  /*0d50*/  SHF.R.U64 R12, R12, 0xa, RZ ;  /* 0x0000000a0c0c7819 */ /* 0x000fc600000012ff */
[----:B------:R-:W-:-:S05]  /*0d60*/  IMAD.X R24, RZ, RZ, R18, P0 ;  /* 0x000000ffff187224 */ /* 0x000fca00000e0612 */
[----:B------:R-:W-:Y:S01]  /*0d70*/  SHF.R.S64 R13, R9, 0xa, R24 ;  /* 0x0000000a090d7819 */ /* 0x000fe20000001018 */
[----:B0-----:R-:W-:Y:S01]  /*0d80*/  IMAD R7, R15, UR4, RZ ;  /* 0x000000040f077c24 */ /* 0x001fe2000f8e02ff */
[----:B------:R-:W-:Y:S01]  /*0d90*/  SHF.R.S32.HI R15, RZ, 0x1f, R20 ;  /* 0x0000001fff0f7819 */ /* 0x000fe20000011414 */
[----:B------:R-:W-:Y:S01]  /*0da0*/  IMAD.WIDE.U32 R10, R14, UR4, R10 ;  /* 0x000000040e0a7c25 */ /* 0x000fe2000f8e000a */
[----:B------:R-:W-:-:S03]  /*0db0*/  ISETP.NE.U32.AND P1, PT, R13, R12, PT ;  /* 0x0000000c0d00720c */ /* 0x000fc60003f25070 */
[----:B------:R-:W-:Y:S01]  /*0dc0*/  IMAD R7, R14, UR5, R7 ;  /* 0x000000050e077c24 */ /* 0x000fe2000f8e0207 */
[----:B------:R-:W0:Y:S03]  /*0dd0*/  LDCU.64 UR4, c[0x0][0x388] ;  /* 0x00007100ff0477ac */ /* 0x000e260008000a00 */
[----:B------:R-:W-:Y:S01]  /*0de0*/  IMAD.IADD R7, R11, 0x1, R7 ;  /* 0x000000010b077824 */ /* 0x000fe200078e0207 */
[----:B------:R-:W-:-:S04]  /*0df0*/  LEA.HI R11, P0, R3, R8, RZ, 0xa ;  /* 0x00000008030b7211 */ /* 0x000fc800078150ff */
[--C-:B------:R-:W-:Y:S02]  /*0e00*/  SHF.R.S32.HI R3, RZ, 0x1f, R7.reuse ;  /* 0x0000001fff037819 */ /* 0x100fe40000011407 */
[----:B------:R-:W-:Y:S02]  /*0e10*/  IADD3.X R14, PT, PT, RZ, R21, RZ, P0, !PT ;  /* 0x00000015ff0e7210 */ /* 0x000fe400007fe4ff */
[----:B------:R-:W-:Y:S02]  /*0e20*/  LEA.HI R15, P0, R15, R6, RZ, 0xa ;  /* 0x000000060f0f7211 */ /* 0x000fe400078150ff */
[----:B------:R-:W-:Y:S02]  /*0e30*/  LEA.HI R4, P2, R3, R10, RZ, 0xa ;  /* 0x0000000a03047211 */ /* 0x000fe400078550ff */
[----:B------:R-:W-:Y:S01]  /*0e40*/  SHF.R.S64 R13, R11, 0xa, R14 ;  /* 0x0000000a0b0d7819 */ /* 0x000fe2000000100e */
[----:B------:R-:W-:Y:S02]  /*0e50*/  IMAD.X R22, RZ, RZ, R20, P0 ;  /* 0x000000ffff167224 */ /* 0x000fe400000e0614 */
[----:B------:R-:W-:Y:S01]  /*0e60*/  IMAD.X R3, RZ, RZ, R7, P2 ;  /* 0x000000ffff037224 */ /* 0x000fe200010e0607 */
[----:B------:R-:W-:-:S02]  /*0e70*/  ISETP.NE.U32.AND P2, PT, R13, R12, PT ;  /* 0x0000000c0d00720c */ /* 0x000fc40003f45070 */
[----:B------:R-:W-:Y:S02]  /*0e80*/  SHF.R.S64 R17, R15, 0xa, R22 ;  /* 0x0000000a0f117819 */ /* 0x000fe40000001016 */
[----:B------:R-:W-:Y:S02]  /*0e90*/  SHF.R.S64 R13, R4, 0xa, R3 ;  /* 0x0000000a040d7819 */ /* 0x000fe40000001003 */
[-C--:B------:R-:W-:Y:S02]  /*0ea0*/  ISETP.NE.U32.AND P3, PT, R17, R12.reuse, PT ;  /* 0x0000000c1100720c */ /* 0x080fe40003f65070 */
[----:B------:R-:W-:Y:S02]  /*0eb0*/  ISETP.NE.U32.AND P0, PT, R13, R12, PT ;  /* 0x0000000c0d00720c */ /* 0x000fe40003f05070 */
[----:B------:R-:W-:Y:S02]  /*0ec0*/  SHF.R.S32.HI R12, RZ, 0xa, R24 ;  /* 0x0000000aff0c7819 */ /* 0x000fe40000011418 */
[----:B------:R-:W-:-:S02]  /*0ed0*/  SHF.R.S32.HI R13, RZ, 0xa, R22 ;  /* 0x0000000aff0d7819 */ /* 0x000fc40000011416 */
[----:B------:R-:W-:Y:S02]  /*0ee0*/  ISETP.NE.AND.EX P1, PT, R12, RZ, PT, P1 ;  /* 0x000000ff0c00720c */ /* 0x000fe40003f25310 */
[----:B------:R-:W-:Y:S02]  /*0ef0*/  SHF.R.S32.HI R12, RZ, 0xa, R14 ;  /* 0x0000000aff0c7819 */ /* 0x000fe4000001140e */
[----:B------:R-:W-:Y:S02]  /*0f00*/  ISETP.NE.AND.EX P3, PT, R13, RZ, PT, P3 ;  /* 0x000000ff0d00720c */ /* 0x000fe40003f65330 */
[----:B------:R-:W-:Y:S02]  /*0f10*/  ISETP.NE.AND.EX P2, PT, R12, RZ, PT, P2 ;  /* 0x000000ff0c00720c */ /* 0x000fe40003f45320 */
[----:B------:R-:W-:-:S04]  /*0f20*/  SHF.R.S32.HI R12, RZ, 0xa, R3 ;  /* 0x0000000aff0c7819 */ /* 0x000fc80000011403 */
[----:B------:R-:W-:Y:S02]  /*0f30*/  ISETP.NE.AND.EX P0, PT, R12, RZ, PT, P0 ;  /* 0x000000ff0c00720c */ /* 0x000fe40003f05300 */
[----:B------:R-:W-:Y:S01]  /*0f40*/  @!P1 SHF.R.U64 R9, R9, 0xa, R24 ;  /* 0x0000000a09099819 */ /* 0x000fe20000001218 */
[----:B------:R-:W1:Y:S04]  /*0f50*/  @P1 LDC.64 R12, c[0x0][0x380] ;  /* 0x0000e000ff0c1b82 */ /* 0x000e680000000a00 */
[----:B------:R-:W-:Y:S01]  /*0f60*/  @!P2 SHF.R.U64 R17, R11, 0xa, R14 ;  /* 0x0000000a0b11a819 */ /* 0x000fe2000000120e */
[----:B------:R-:W-:Y:S01]  /*0f70*/  @!P1 IMAD R9, R9, -0x400, R16 ;  /* 0xfffffc0009099824 */ /* 0x000fe200078e0210 */
[----:B------:R-:W-:-:S04]  /*0f80*/  @!P3 SHF.R.U64 R11, R15, 0xa, R22 ;  /* 0x0000000a0f0bb819 */ /* 0x000fc80000001216 */
[----:B------:R-:W-:Y:S01]  /*0f90*/  @!P0 SHF.R.U64 R15, R4, 0xa, R3 ;  /* 0x0000000a040f8819 */ /* 0x000fe20000001203 */
[----:B------:R-:W-:Y:S01]  /*0fa0*/  @!P2 IMAD R4, R17, -0x400, R8 ;  /* 0xfffffc001104a824 */ /* 0x000fe200078e0208 */
[----:B------:R-:W-:Y:S01]  /*0fb0*/  @!P1 LEA R3, R9, UR6, 0x2 ;  /* 0x0000000609039c11 */ /* 0x000fe2000f8e10ff */
[----:B------:R-:W-:Y:S02]  /*0fc0*/  @!P3 IMAD R11, R11, -0x400, R6 ;  /* 0xfffffc000b0bb824 */ /* 0x000fe400078e0206 */
[----:B------:R-:W-:Y:S01]  /*0fd0*/  @!P0 IMAD R9, R15, -0x400, R10 ;  /* 0xfffffc000f098824 */ /* 0x000fe200078e020a */
[----:B------:R-:W-:Y:S01]  /*0fe0*/  @!P2 LEA R4, R4, UR6, 0x2 ;  /* 0x000000060404ac11 */ /* 0x000fe2000f8e10ff */
[----:B------:R-:W2:Y:S01]  /*0ff0*/  @P2 LDC.64 R14, c[0x0][0x380] ;  /* 0x0000e000ff0e2b82 */ /* 0x000ea20000000a00 */
[----:B------:R-:W-:Y:S01]  /*1000*/  @!P3 LEA R11, R11, UR6, 0x2 ;  /* 0x000000060b0bbc11 */ /* 0x000fe2000f8e10ff */
[----:B------:R-:W-:Y:S01]  /*1010*/  @!P1 LDS R3, [R3] ;  /* 0x0000000003039984 */ /* 0x000fe20000000800 */
[----:B------:R-:W-:-:S03]  /*1020*/  @!P0 LEA R22, R9, UR6, 0x2 ;  /* 0x0000000609168c11 */ /* 0x000fc6000f8e10ff */
[----:B------:R-:W3:Y:S01]  /*1030*/  @!P2 LDS R4, [R4] ;  /* 0x000000000404a984 */ /* 0x000ee20000000800 */
[----:B-1----:R-:W-:-:S03]  /*1040*/  @P1 LEA R12, P4, R16, R12, 0x2 ;  /* 0x0000000c100c1211 */ /* 0x002fc600078810ff */
[----:B------:R-:W-:Y:S01]  /*1050*/  @!P3 LDS R9, [R11] ;  /* 0x000000000b09b984 */ /* 0x000fe20000000800 */
[----:B------:R-:W-:Y:S02]  /*1060*/  @P1 LEA.HI.X R13, R16, R13, R18, 0x2, P4 ;  /* 0x0000000d100d1211 */ /* 0x000fe400020f1412 */
[----:B------:R-:W1:Y:S01]  /*1070*/  @P3 LDC.64 R16, c[0x0][0x380] ;  /* 0x0000e000ff103b82 */ /* 0x000e620000000a00 */
[----:B------:R-:W4:Y:S07]  /*1080*/  @!P0 LDS R22, [R22] ;  /* 0x0000000016168984 */ /* 0x000f2e0000000800 */
[----:B------:R-:W5:Y:S01]  /*1090*/  @P0 LDC.64 R18, c[0x0][0x380] ;  /* 0x0000e000ff120b82 */ /* 0x000f620000000a00 */
[----:B--2---:R-:W-:-:S04]  /*10a0*/  @P2 LEA R14, P5, R8, R14, 0x2 ;  /* 0x0000000e080e2211 */ /* 0x004fc800078a10ff */
[----:B------:R-:W-:Y:S02]  /*10b0*/  @P2 LEA.HI.X R15, R8, R15, R21, 0x2, P5 ;  /* 0x0000000f080f2211 */ /* 0x000fe400028f1415 */
[----:B-1----:R-:W-:-:S04]  /*10c0*/  @P3 LEA R16, P4, R6, R16, 0x2 ;  /* 0x0000001006103211 */ /* 0x002fc800078810ff */
[----:B------:R-:W-:Y:S01]  /*10d0*/  @P3 LEA.HI.X R17, R6, R17, R20, 0x2, P4 ;  /* 0x0000001106113211 */ /* 0x000fe200020f1414 */
[----:B------:R-:W3:Y:S01]  /*10e0*/  @P1 LDG.E R3, desc[UR8][R12.64] ;  /* 0x000000080c031981 */ /* 0x000ee2000c1e1900 */
[----:B-----5:R-:W-:-:S03]  /*10f0*/  @P0 LEA R18, P5, R10, R18, 0x2 ;  /* 0x000000120a120211 */ /* 0x020fc600078a10ff */
[----:B------:R-:W3:Y:S01]  /*1100*/  @P2 LDG.E R4, desc[UR8][R14.64] ;  /* 0x000000080e042981 */ /* 0x000ee2000c1e1900 */
[----:B------:R-:W-:-:S03]  /*1110*/  @P0 LEA.HI.X R19, R10, R19, R7, 0x2, P5 ;  /* 0x000000130a130211 */ /* 0x000fc600028f1407 */
[----:B------:R-:W4:Y:S04]  /*1120*/  @P3 LDG.E R9, desc[UR8][R16.64] ;  /* 0x0000000810093981 */ /* 0x000f28000c1e1900 */
[----:B------:R-:W4:Y:S01]  /*1130*/  @P0 LDG.E R22, desc[UR8][R18.64] ;  /* 0x0000000812160981 */ /* 0x000f22000c1e1900 */
[----:B------:R-:W-:Y:S01]  /*1140*/  BAR.SYNC.DEFER_BLOCKING 0x0 ;  /* 0x0000000000007b1d */ /* 0x000fe20000010000 */
[----:B---3--:R-:W-:-:S04]  /*1150*/  IADD3 R3, PT, PT, R5, R4, R3 ;  /* 0x0000000405037210 */ /* 0x008fc80007ffe003 */
[----:B----4-:R-:W-:-:S04]  /*1160*/  IADD3 R9, PT, PT, R22, R9, R3 ;  /* 0x0000000916097210 */ /* 0x010fc80007ffe003 */
[----:B------:R-:W-:-:S04]  /*1170*/  IABS R8, R9 ;  /* 0x0000000900087213 */ /* 0x000fc80000000000 */
[----:B------:R-:W1:Y:S08]  /*1180*/  I2F.RP R3, R8 ;  /* 0x0000000800037306 */ /* 0x000e700000209400 */
[----:B-1----:R-:W1:Y:S02]  /*1190*/  MUFU.RCP R3, R3 ;  /* 0x0000000300037308 */ /* 0x002e640000001000 */
[----:B-1----:R-:W-:-:S06]  /*11a0*/  VIADD R6, R3, 0xffffffe ;  /* 0x0ffffffe03067836 */ /* 0x002fcc0000000000 */
[----:B------:R1:W2:Y:S02]  /*11b0*/  F2I.FTZ.U32.TRUNC.NTZ R7, R6 ;  /* 0x0000000600077305 */ /* 0x0002a4000021f000 */
[----:B-1----:R-:W-:Y:S02]  /*11c0*/  HFMA2 R6, -RZ, RZ, 0, 0 ;  /* 0x00000000ff067431 */ /* 0x002fe400000001ff */
[----:B--2---:R-:W-:-:S04]  /*11d0*/  IMAD.MOV R11, RZ, RZ, -R7 ;  /* 0x000000ffff0b7224 */ /* 0x004fc800078e0a07 */
[----:B------:R-:W-:Y:S01]  /*11e0*/  IMAD R5, R11, R8, RZ ;  /* 0x000000080b057224 */ /* 0x000fe200078e02ff */
[----:B------:R-:W-:-:S03]  /*11f0*/  IABS R4, R9 ;  /* 0x0000000900047213 */ /* 0x000fc60000000000 */
[----:B------:R-:W-:-:S04]  /*1200*/  IMAD.HI.U32 R7, R7, R5, R6 ;  /* 0x0000000507077227 */ /* 0x000fc800078e0006 */
[----:B------:R-:W-:Y:S02]  /*1210*/  IMAD.MOV R4, RZ, RZ, -R4 ;  /* 0x000000ffff047224 */ /* 0x000fe400078e0a04 */
[----:B------:R-:W-:-:S04]  /*1220*/  IMAD.HI.U32 R7, R7, R8, RZ ;  /* 0x0000000807077227 */ /* 0x000fc800078e00ff */
[----:B------:R-:W-:-:S05]  /*1230*/  IMAD R3, R7, R4, R8 ;  /* 0x0000000407037224 */ /* 0x000fca00078e0208 */
[----:B------:R-:W-:-:S13]  /*1240*/  ISETP.GT.U32.AND P1, PT, R8, R3, PT ;  /* 0x000000030800720c */ /* 0x000fda0003f24070 */
[----:B------:R-:W-:-:S05]  /*1250*/  @!P1 IMAD.IADD R3, R3, 0x1, -R8 ;  /* 0x0000000103039824 */ /* 0x000fca00078e0a08 */
[-C--:B------:R-:W-:Y:S02]  /*1260*/  ISETP.GE.U32.AND P0, PT, R3, R8.reuse, PT ;  /* 0x000000080300720c */ /* 0x080fe40003f06070 */
[----:B------:R-:W-:Y:S01]  /*1270*/  LOP3.LUT R3, R9, R8, RZ, 0x3c, !PT ;  /* 0x0000000809037212 */ /* 0x000fe200078e3cff */
[----:B------:R-:W-:Y:S01]  /*1280*/  @!P1 VIADD R7, R7, 0x1 ;  /* 0x0000000107079836 */ /* 0x000fe20000000000 */
[----:B------:R-:W-:Y:S02]  /*1290*/  ISETP.NE.AND P1, PT, R9, RZ, PT ;  /* 0x000000ff0900720c */ /* 0x000fe40003f25270 */
[----:B------:R-:W-:-:S07]  /*12a0*/  ISETP.GE.AND P2, PT, R3, RZ, PT ;  /* 0x000000ff0300720c */ /* 0x000fce0003f46270 */
[----:B------:R-:W-:Y:S01]  /*12b0*/  @P0 VIADD R7, R7, 0x1 ;  /* 0x0000000107070836 */ /* 0x000fe20000000000 */
[----:B0-----:R-:W-:-:S04]  /*12c0*/  IADD3 R4, P0, PT, R0, UR4, RZ ;  /* 0x0000000400047c10 */ /* 0x001fc8000ff1e0ff */
[----:B------:R-:W-:Y:S02]  /*12d0*/  IADD3.X R5, PT, PT, R2, UR5, RZ, P0, !PT ;  /* 0x0000000502057c10 */ /* 0x000fe400087fe4ff */
[----:B------:R-:W-:Y:S02]  /*12e0*/  @!P2 IADD3 R7, PT, PT, -R7, RZ, RZ ;  /* 0x000000ff0707a210 */ /* 0x000fe40007ffe1ff */
[----:B------:R-:W-:-:S05]  /*12f0*/  @!P1 LOP3.LUT R7, RZ, R8, RZ, 0x33, !PT ;  /* 0x00000008ff079212 */ /* 0x000fca00078e33ff */
[----:B------:R-:W-:Y:S01]  /*1300*/  STG.E desc[UR8][R4.64], R7 ;  /* 0x0000000704007986 */ /* 0x000fe2000c101908 */
[----:B------:R-:W-:Y:S05]  /*1310*/  EXIT ;  /* 0x000000000000794d */ /* 0x000fea0003800000 */
        .weak           $__internal_0_$__cuda_sm20_div_s64
        .type           $__internal_0_$__cuda_sm20_div_s64,@function
        .size           $__internal_0_$__cuda_sm20_div_s64,($__internal_1_$__cuda_sm20_rem_s64 - $__internal_0_$__cuda_sm20_div_s64)
$__internal_0_$__cuda_sm20_div_s64:
[----:B------:R-:W0:Y:S02]  /*1320*/  LDCU.64 UR4, c[0x0][0x390] ;  /* 0x00007200ff0477ac */ /* 0x000e240008000a00 */
[----:B0-----:R-:W-:Y:S02]  /*1330*/  IADD3 R6, P0, PT, RZ, -UR4, RZ ;  /* 0x80000004ff067c10 */ /* 0x001fe4000ff1e0ff */
[----:B------:R-:W-:-:S03]  /*1340*/  ISETP.LE.AND P2, PT, RZ, UR5, PT ;  /* 0x00000005ff007c0c */ /* 0x000fc6000bf43270 */
[----:B------:R-:W-:Y:S01]  /*1350*/  IMAD.X R3, RZ, RZ, ~UR5, P0 ;  /* 0x80000005ff037e24 */ /* 0x000fe200080e06ff */
[----:B------:R-:W-:-:S04]  /*1360*/  SEL R6, R6, UR4, !P2 ;  /* 0x0000000406067c07 */ /* 0x000fc8000d000000 */
[----:B------:R-:W-:-:S04]  /*1370*/  SEL R7, R3, UR5, !P2 ;  /* 0x0000000503077c07 */ /* 0x000fc8000d000000 */
[----:B------:R-:W0:Y:S08]  /*1380*/  I2F.U64.RP R3, R6 ;  /* 0x0000000600037312 */ /* 0x000e300000309000 */
[----:B0-----:R-:W0:Y:S02]  /*1390*/  MUFU.RCP R3, R3 ;  /* 0x0000000300037308 */ /* 0x001e240000001000 */
[----:B0-----:R-:W-:-:S06]  /*13a0*/  VIADD R8, R3, 0x1ffffffe ;  /* 0x1ffffffe03087836 */ /* 0x001fcc0000000000 */
[----:B------:R-:W0:Y:S02]  /*13b0*/  F2I.U64.TRUNC R8, R8 ;  /* 0x0000000800087311 */ /* 0x000e24000020d800 */
[----:B0-----:R-:W-:-:S04]  /*13c0*/  IMAD.WIDE.U32 R10, R8, R6, RZ ;  /* 0x00000006080a7225 */ /* 0x001fc800078e00ff */
[----:B------:R-:W-:Y:S01]  /*13d0*/  IMAD R11, R8, R7, R11 ;  /* 0x00000007080b7224 */ /* 0x000fe200078e020b */
[----:B------:R-:W-:-:S03]  /*13e0*/  IADD3 R15, P0, PT, RZ, -R10, RZ ;  /* 0x8000000aff0f7210 */ /* 0x000fc60007f1e0ff */
[----:B------:R-:W-:Y:S02]  /*13f0*/  IMAD R11, R9, R6, R11 ;  /* 0x00000006090b7224 */ /* 0x000fe400078e020b */
[----:B------:R-:W-:-:S04]  /*1400*/  IMAD.HI.U32 R10, R8, R15, RZ ;  /* 0x0000000f080a7227 */ /* 0x000fc800078e00ff */
[----:B------:R-:W-:Y:S02]  /*1410*/  IMAD.X R17, RZ, RZ, ~R11, P0 ;  /* 0x000000ffff117224 */ /* 0x000fe400000e0e0b */
[----:B------:R-:W-:Y:S02]  /*1420*/  IMAD.MOV.U32 R11, RZ, RZ, R8 ;  /* 0x000000ffff0b7224 */ /* 0x000fe400078e0008 */
[-C--:B------:R-:W-:Y:S02]  /*1430*/  IMAD R19, R9, R17.reuse, RZ ;  /* 0x0000001109137224 */ /* 0x080fe400078e02ff */
[----:B------:R-:W-:-:S04]  /*1440*/  IMAD.WIDE.U32 R10, P0, R8, R17, R10 ;  /* 0x00000011080a7225 */ /* 0x000fc8000780000a */
[----:B------:R-:W-:-:S04]  /*1450*/  IMAD.HI.U32 R3, R9, R17, RZ ;  /* 0x0000001109037227 */ /* 0x000fc800078e00ff */
[----:B------:R-:W-:Y:S01]  /*1460*/  IMAD.HI.U32 R10, P1, R9, R15, R10 ;  /* 0x0000000f090a7227 */ /* 0x000fe2000782000a */
[----:B------:R-:W-:-:S04]  /*1470*/  IADD3.X R3, PT, PT, R3, R9, RZ, P0, !PT ;  /* 0x0000000903037210 */ /* 0x000fc800007fe4ff */
[----:B------:R-:W-:-:S04]  /*1480*/  IADD3 R11, P3, PT, R19, R10, RZ ;  /* 0x0000000a130b7210 */ /* 0x000fc80007f7e0ff */
[----:B------:R-:W-:Y:S01]  /*1490*/  IADD3.X R3, PT, PT, RZ, RZ, R3, P3, P1 ;  /* 0x000000ffff037210 */ /* 0x000fe20001fe2403 */
[----:B------:R-:W-:-:S04]  /*14a0*/  IMAD.WIDE.U32 R8, R11, R6, RZ ;  /* 0x000000060b087225 */ /* 0x000fc800078e00ff */
[----:B------:R-:W-:Y:S01]  /*14b0*/  IMAD R9, R11, R7, R9 ;  /* 0x000000070b097224 */ /* 0x000fe200078e0209 */
[----:B------:R-:W-:-:S03]  /*14c0*/  IADD3 R15, P0, PT, RZ, -R8, RZ ;  /* 0x80000008ff0f7210 */ /* 0x000fc60007f1e0ff */
[----:B------:R-:W-:Y:S02]  /*14d0*/  IMAD R9, R3, R6, R9 ;  /* 0x0000000603097224 */ /* 0x000fe400078e0209 */
[----:B------:R-:W-:-:S04]  /*14e0*/  IMAD.HI.U32 R10, R11, R15, RZ ;  /* 0x0000000f0b0a7227 */ /* 0x000fc800078e00ff */
[----:B------:R-:W-:Y:S02]  /*14f0*/  IMAD.X R8, RZ, RZ, ~R9, P0 ;  /* 0x000000ffff087224 */ /* 0x000fe400000e0e09 */
[----:B------:R-:W-:Y:S02]  /*1500*/  IMAD.MOV.U32 R9, RZ, RZ, RZ ;  /* 0x000000ffff097224 */ /* 0x000fe400078e00ff */
[----:B------:R-:W-:-:S04]  /*1510*/  IMAD.WIDE.U32 R10, P0, R11, R8, R10 ;  /* 0x000000080b0a7225 */ /* 0x000fc8000780000a */
[C---:B------:R-:W-:Y:S02]  /*1520*/  IMAD R14, R3.reuse, R8, RZ ;  /* 0x00000008030e7224 */ /* 0x040fe400078e02ff */
[----:B------:R-:W-:-:S04]  /*1530*/  IMAD.HI.U32 R11, P1, R3, R15, R10 ;  /* 0x0000000f030b7227 */ /* 0x000fc8000782000a */
[----:B------:R-:W-:Y:S01]  /*1540*/  IMAD.HI.U32 R10, R3, R8, RZ ;  /* 0x00000008030a7227 */ /* 0x000fe200078e00ff */
[----:B------:R-:W-:-:S03]  /*1550*/  IADD3 R11, P3, PT, R14, R11, RZ ;  /* 0x0000000b0e0b7210 */ /* 0x000fc60007f7e0ff */
[----:B------:R-:W-:Y:S02]  /*1560*/  IMAD.X R3, R10, 0x1, R3, P0 ;  /* 0x000000010a037824 */ /* 0x000fe400000e0603 */
[----:B------:R-:W-:-:S03]  /*1570*/  IMAD.HI.U32 R8, R11, R12, RZ ;  /* 0x0000000c0b087227 */ /* 0x000fc600078e00ff */
[----:B------:R-:W-:Y:S01]  /*1580*/  IADD3.X R3, PT, PT, RZ, RZ, R3, P3, P1 ;  /* 0x000000ffff037210 */ /* 0x000fe20001fe2403 */
[----:B------:R-:W-:-:S04]  /*1590*/  IMAD.WIDE.U32 R8, RZ, R11, R8 ;  /* 0x0000000bff087225 */ /* 0x000fc800078e0008 */
[----:B------:R-:W-:-:S05]  /*15a0*/  IMAD.HI.U32 R3, P0, R3, R12, R8 ;  /* 0x0000000c03037227 */ /* 0x000fca0007800008 */
[----:B------:R-:W-:Y:S01]  /*15b0*/  IADD3 R11, P1, PT, RZ, R3, RZ ;  /* 0x00000003ff0b7210 */ /* 0x000fe20007f3e0ff */
[----:B------:R-:W-:-:S04]  /*15c0*/  IMAD.X R3, RZ, RZ, RZ, P0 ;  /* 0x000000ffff037224 */ /* 0x000fc800000e06ff */
[----:B------:R-:W-:Y:S01]  /*15d0*/  IMAD.WIDE.U32 R8, R11, R6, RZ ;  /* 0x000000060b087225 */ /* 0x000fe200078e00ff */
[----:B------:R-:W-:-:S03]  /*15e0*/  IADD3.X R3, PT, PT, RZ, R3, RZ, P1, !PT ;  /* 0x00000003ff037210 */ /* 0x000fc60000ffe4ff */
[C---:B------:R-:W-:Y:S01]  /*15f0*/  IMAD R9, R11.reuse, R7, R9 ;  /* 0x000000070b097224 */ /* 0x040fe200078e0209 */
[----:B------:R-:W-:Y:S02]  /*1600*/  IADD3 R17, P1, PT, -R8, R12, RZ ;  /* 0x0000000c08117210 */ /* 0x000fe40007f3e1ff */
[----:B------:R-:W-:Y:S01]  /*1610*/  IADD3 R8, P3, PT, R11, 0x1, RZ ;  /* 0x000000010b087810 */ /* 0x000fe20007f7e0ff */
[-C--:B------:R-:W-:Y:S01]  /*1620*/  IMAD R9, R3, R6.reuse, R9 ;  /* 0x0000000603097224 */ /* 0x080fe200078e0209 */
[----:B------:R-:W-:-:S03]  /*1630*/  ISETP.GE.U32.AND P0, PT, R17, R6, PT ;  /* 0x000000061100720c */ /* 0x000fc60003f06070 */
[----:B------:R-:W-:Y:S01]  /*1640*/  IMAD.X R19, RZ, RZ, ~R9, P1 ;  /* 0x000000ffff137224 */ /* 0x000fe200008e0e09 */
[----:B------:R-:W-:Y:S01]  /*1650*/  IADD3 R9, P1, PT, R17, -R6, RZ ;  /* 0x8000000611097210 */ /* 0x000fe20007f3e0ff */
[----:B------:R-:W-:-:S03]  /*1660*/  IMAD.X R10, RZ, RZ, R3, P3 ;  /* 0x000000ffff0a7224 */ /* 0x000fc600018e0603 */
[C---:B------:R-:W-:Y:S01]  /*1670*/  ISETP.GE.U32.AND.EX P0, PT, R19.reuse, R7, PT, P0 ;  /* 0x000000071300720c */ /* 0x040fe20003f06100 */
[----:B------:R-:W-:-:S03]  /*1680*/  IMAD.X R15, R19, 0x1, ~R7, P1 ;  /* 0x00000001130f7824 */ /* 0x000fc600008e0e07 */
[----:B------:R-:W-:Y:S02]  /*1690*/  SEL R9, R9, R17, P0 ;  /* 0x0000001109097207 */ /* 0x000fe40000000000 */
[----:B------:R-:W-:Y:S02]  /*16a0*/  SEL R11, R8, R11, P0 ;  /* 0x0000000b080b7207 */ /* 0x000fe40000000000 */
[----:B------:R-:W-:Y:S02]  /*16b0*/  SEL R15, R15, R19, P0 ;  /* 0x000000130f0f7207 */ /* 0x000fe40000000000 */
[----:B------:R-:W-:Y:S02]  /*16c0*/  ISETP.GE.U32.AND P1, PT, R9, R6, PT ;  /* 0x000000060900720c */ /* 0x000fe40003f26070 */
[----:B------:R-:W-:Y:S02]  /*16d0*/  SEL R6, R10, R3, P0 ;  /* 0x000000030a067207 */ /* 0x000fe40000000000 */
[----:B------:R-:W-:-:S02]  /*16e0*/  IADD3 R8, P3, PT, R11, 0x1, RZ ;  /* 0x000000010b087810 */ /* 0x000fc40007f7e0ff */
[----:B------:R-:W-:Y:S01]  /*16f0*/  ISETP.GE.U32.AND.EX P0, PT, R15, R7, PT, P1 ;  /* 0x000000070f00720c */ /* 0x000fe20003f06110 */
[----:B------:R-:W-:Y:S02]  /*1700*/  IMAD.MOV.U32 R7, RZ, RZ, 0x0 ;  /* 0x00000000ff077424 */ /* 0x000fe400078e00ff */
[----:B------:R-:W-:Y:S01]  /*1710*/  IMAD.X R9, RZ, RZ, R6, P3 ;  /* 0x000000ffff097224 */ /* 0x000fe200018e0606 */
[----:B------:R-:W-:-:S04]  /*1720*/  SEL R8, R8, R11, P0 ;  /* 0x0000000b08087207 */ /* 0x000fc80000000000 */
[----:B------:R-:W-:Y:S02]  /*1730*/  SEL R9, R9, R6, P0 ;  /* 0x0000000609097207 */ /* 0x000fe40000000000 */
[-C--:B------:R-:W-:Y:S02]  /*1740*/  IADD3 R3, P1, PT, RZ, -R8.reuse, RZ ;  /* 0x80000008ff037210 */ /* 0x080fe40007f3e0ff */
[----:B------:R-:W-:Y:S02]  /*1750*/  ISETP.NE.U32.AND P0, PT, RZ, UR4, PT ;  /* 0x00000004ff007c0c */ /* 0x000fe4000bf05070 */
[-C--:B------:R-:W-:Y:S02]  /*1760*/  IADD3.X R6, PT, PT, RZ, ~R9.reuse, RZ, P1, !PT ;  /* 0x80000009ff067210 */ /* 0x080fe40000ffe4ff */
[----:B------:R-:W-:Y:S02]  /*1770*/  ISETP.NE.AND.EX P0, PT, RZ, UR5, PT, P0 ;  /* 0x00000005ff007c0c */ /* 0x000fe4000bf05300 */
[----:B------:R-:W-:Y:S01]  /*1780*/  SEL R9, R6, R9, !P2 ;  /* 0x0000000906097207 */ /* 0x000fe20005000000 */
[----:B------:R-:W-:Y:S01]  /*1790*/  IMAD.MOV.U32 R6, RZ, RZ, R4 ;  /* 0x000000ffff067224 */ /* 0x000fe200078e0004 */
[----:B------:R-:W-:-:S02]  /*17a0*/  SEL R8, R3, R8, !P2 ;  /* 0x0000000803087207 */ /* 0x000fc40005000000 */
[----:B------:R-:W-:Y:S02]  /*17b0*/  SEL R9, R9, 0xffffffff, P0 ;  /* 0xffffffff09097807 */ /* 0x000fe40000000000 */
[----:B------:R-:W-:Y:S01]  /*17c0*/  SEL R8, R8, 0xffffffff, P0 ;  /* 0xffffffff08087807 */ /* 0x000fe20000000000 */
[----:B------:R-:W-:Y:S06]  /*17d0*/  RET.REL.NODEC R6 `(_Z9isingStepPiS_l) ;  /* 0xffffffe806087950 */ /* 0x000fec0003c3ffff */
        .weak           $__internal_1_$__cuda_sm20_rem_s64
        .type           $__internal_1_$__cuda_sm20_rem_s64,@function
        .size           $__internal_1_$__cuda_sm20_rem_s64,(.L_x_16 - $__internal_1_$__cuda_sm20_rem_s64)
$__internal_1_$__cuda_sm20_rem_s64:
[----:B------:R-:W-:Y:S02]  /*17e0*/  UIADD3 UR4, UP1, UPT, URZ, -UR10, URZ ;  /* 0x8000000aff047290 */ /* 0x000fe4000ff3e0ff */
[----:B------:R-:W-:Y:S01]  /*17f0*/  IADD3 RZ, P2, PT, RZ, -UR10, RZ ;  /* 0x8000000affff7c10 */ /* 0x000fe2000ff5e0ff */
[----:B------:R-:W-:Y:S02]  /*1800*/  UISETP.GE.AND UP0, UPT, UR11, URZ, UPT ;  /* 0x000000ff0b00728c */ /* 0x000fe4000bf06270 */
[----:B------:R-:W-:Y:S01]  /*1810*/  ISETP.LE.AND P3, PT, RZ, UR11, PT ;  /* 0x0000000bff007c0c */ /* 0x000fe2000bf63270 */
[----:B------:R-:W-:Y:S01]  /*1820*/  UIADD3.X UR5, UPT, UPT, URZ, ~UR11, URZ, UP1, !UPT ;  /* 0x8000000bff057290 */ /* 0x000fe20008ffe4ff */
[----:B------:R-:W-:Y:S01]  /*1830*/  IADD3 R27, P4, PT, RZ, -R24, RZ ;  /* 0x80000018ff1b7210 */ /* 0x000fe20007f9e0ff */
[----:B------:R-:W-:Y:S02]  /*1840*/  USEL UR4, UR4, UR10, !UP0 ;  /* 0x0000000a04047287 */ /* 0x000fe4000c000000 */
[----:B------:R-:W-:-:S09]  /*1850*/  USEL UR5, UR5, UR11, !UP0 ;  /* 0x0000000b05057287 */ /* 0x000fd2000c000000 */
[----:B------:R-:W0:Y:S08]  /*1860*/  I2F.U64.RP R26, UR4 ;  /* 0x00000004001a7d12 */ /* 0x000e300008309000 */
[----:B0-----:R-:W0:Y:S02]  /*1870*/  MUFU.RCP R26, R26 ;  /* 0x0000001a001a7308 */ /* 0x001e240000001000 */
[----:B0-----:R-:W-:-:S02]  /*1880*/  VIADD R15, R26, 0x1ffffffe ;  /* 0x1ffffffe1a0f7836 */ /* 0x001fc40000000000 */
[----:B------:R-:W-:-:S04]  /*1890*/  IMAD.X R26, RZ, RZ, ~R23, P4 ;  /* 0x000000ffff1a7224 */ /* 0x000fc800020e0e17 */
[----:B------:R-:W0:Y:S02]  /*18a0*/  F2I.U64.TRUNC R14, R15 ;  /* 0x0000000f000e7311 */ /* 0x000e24000020d800 */
[----:B0-----:R-:W-:-:S04]  /*18b0*/  IMAD.WIDE.U32 R10, R14, UR4, RZ ;  /* 0x000000040e0a7c25 */ /* 0x001fc8000f8e00ff */
[----:B------:R-:W-:Y:S01]  /*18c0*/  IMAD R11, R14, UR5, R11 ;  /* 0x000000050e0b7c24 */ /* 0x000fe2000f8e020b */
[----:B------:R-:W-:-:S03]  /*18d0*/  IADD3 R25, P0, PT, RZ, -R10, RZ ;  /* 0x8000000aff197210 */ /* 0x000fc60007f1e0ff */
[----:B------:R-:W-:Y:S02]  /*18e0*/  IMAD R11, R15, UR4, R11 ;  /* 0x000000040f0b7c24 */ /* 0x000fe4000f8e020b */
[----:B------:R-:W-:-:S04]  /*18f0*/  IMAD.HI.U32 R10, R14, R25, RZ ;  /* 0x000000190e0a7227 */ /* 0x000fc800078e00ff */
[----:B------:R-:W-:Y:S01]  /*1900*/  IMAD.X R19, RZ, RZ, ~R11, P0 ;  /* 0x000000ffff137224 */ /* 0x000fe200000e0e0b */
[----:B------:R-:W-:-:S03]  /*1910*/  MOV R11, R14 ;  /* 0x0000000e000b7202 */ /* 0x000fc60000000f00 */
[----:B------:R-:W-:-:S04]  /*1920*/  IMAD.WIDE.U32 R10, P0, R14, R19, R10 ;  /* 0x000000130e0a7225 */ /* 0x000fc8000780000a */
[C---:B------:R-:W-:Y:S02]  /*1930*/  IMAD R14, R15.reuse, R19, RZ ;  /* 0x000000130f0e7224 */ /* 0x040fe400078e02ff */
[----:B------:R-:W-:-:S04]  /*1940*/  IMAD.HI.U32 R11, P1, R15, R25, R10 ;  /* 0x000000190f0b7227 */ /* 0x000fc8000782000a */
[----:B------:R-:W-:Y:S01]  /*1950*/  IMAD.X R10, RZ, RZ, ~UR11, P2 ;  /* 0x8000000bff0a7e24 */ /* 0x000fe200090e06ff */
[----:B------:R-:W-:Y:S01]  /*1960*/  IADD3 R11, P2, PT, R14, R11, RZ ;  /* 0x0000000b0e0b7210 */ /* 0x000fe20007f5e0ff */
[----:B------:R-:W-:-:S03]  /*1970*/  IMAD.HI.U32 R25, R15, R19, RZ ;  /* 0x000000130f197227 */ /* 0x000fc600078e00ff */
[----:B------:R-:W-:Y:S01]  /*1980*/  SEL R19, R10, UR11, !P3 ;  /* 0x0000000b0a137c07 */ /* 0x000fe2000d800000 */
[----:B------:R-:W-:Y:S02]  /*1990*/  IMAD.X R25, R25, 0x1, R15, P0 ;  /* 0x0000000119197824 */ /* 0x000fe400000e060f */
[----:B------:R-:W-:-:S03]  /*19a0*/  IMAD.WIDE.U32 R14, R11, UR4, RZ ;  /* 0x000000040b0e7c25 */ /* 0x000fc6000f8e00ff */
[----:B------:R-:W-:Y:S01]  /*19b0*/  IADD3.X R25, PT, PT, RZ, RZ, R25, P2, P1 ;  /* 0x000000ffff197210 */ /* 0x000fe200017e2419 */
[----:B------:R-:W-:Y:S01]  /*19c0*/  IMAD R10, R11, R19, R15 ;  /* 0x000000130b0a7224 */ /* 0x000fe200078e020f */
[----:B------:R-:W-:Y:S02]  /*19d0*/  IADD3 R15, P0, PT, RZ, -R14, RZ ;  /* 0x8000000eff0f7210 */ /* 0x000fe40007f1e0ff */
[----:B------:R-:W-:Y:S01]  /*19e0*/  ISETP.GE.AND P1, PT, R23, RZ, PT ;  /* 0x000000ff1700720c */ /* 0x000fe20003f26270 */
[----:B------:R-:W-:Y:S02]  /*19f0*/  IMAD R14, R25, UR4, R10 ;  /* 0x00000004190e7c24 */ /* 0x000fe4000f8e020a */
[----:B------:R-:W-:Y:S01]  /*1a00*/  IMAD.HI.U32 R10, R11, R15, RZ ;  /* 0x0000000f0b0a7227 */ /* 0x000fe200078e00ff */
[----:B------:R-:W-:-:S03]  /*1a10*/  SEL R23, R26, R23, !P1 ;  /* 0x000000171a177207 */ /* 0x000fc60004800000 */
[----:B------:R-:W-:-:S04]  /*1a20*/  IMAD.X R14, RZ, RZ, ~R14, P0 ;  /* 0x000000ffff0e7224 */ /* 0x000fc800000e0e0e */
[----:B------:R-:W-:-:S04]  /*1a30*/  IMAD.WIDE.U32 R10, P0, R11, R14, R10 ;  /* 0x0000000e0b0a7225 */ /* 0x000fc8000780000a */
[----:B------:R-:W-:Y:S01]  /*1a40*/  IMAD.HI.U32 R10, P2, R25, R15, R10 ;  /* 0x0000000f190a7227 */ /* 0x000fe2000784000a */
[----:B------:R-:W-:-:S03]  /*1a50*/  SEL R15, R27, R24, !P1 ;  /* 0x000000181b0f7207 */ /* 0x000fc60004800000 */
[CC--:B------:R-:W-:Y:S02]  /*1a60*/  IMAD R11, R25.reuse, R14.reuse, RZ ;  /* 0x0000000e190b7224 */ /* 0x0c0fe400078e02ff */
[----:B------:R-:W-:-:S03]  /*1a70*/  IMAD.HI.U32 R24, R25, R14, RZ ;  /* 0x0000000e19187227 */ /* 0x000fc600078e00ff */
[----:B------:R-:W-:Y:S01]  /*1a80*/  IADD3 R14, P3, PT, R11, R10, RZ ;  /* 0x0000000a0b0e7210 */ /* 0x000fe20007f7e0ff */
[----:B------:R-:W-:Y:S01]  /*1a90*/  IMAD.MOV.U32 R11, RZ, RZ, RZ ;  /* 0x000000ffff0b7224 */ /* 0x000fe200078e00ff */
[----:B------:R-:W-:-:S03]  /*1aa0*/  IADD3.X R24, PT, PT, R24, R25, RZ, P0, !PT ;  /* 0x0000001918187210 */ /* 0x000fc600007fe4ff */
[----:B------:R-:W-:Y:S01]  /*1ab0*/  IMAD.HI.U32 R10, R14, R15, RZ ;  /* 0x0000000f0e0a7227 */ /* 0x000fe200078e00ff */
[----:B------:R-:W-:-:S03]  /*1ac0*/  IADD3.X R24, PT, PT, RZ, RZ, R24, P3, P2 ;  /* 0x000000ffff187210 */ /* 0x000fc60001fe4418 */
[----:B------:R-:W-:-:S04]  /*1ad0*/  IMAD.WIDE.U32 R10, R14, R23, R10 ;  /* 0x000000170e0a7225 */ /* 0x000fc800078e000a */
[C---:B------:R-:W-:Y:S02]  /*1ae0*/  IMAD R25, R24.reuse, R23, RZ ;  /* 0x0000001718197224 */ /* 0x040fe400078e02ff */
[----:B------:R-:W-:-:S04]  /*1af0*/  IMAD.HI.U32 R10, P0, R24, R15, R10 ;  /* 0x0000000f180a7227 */ /* 0x000fc8000780000a */
[----:B------:R-:W-:Y:S01]  /*1b00*/  IMAD.HI.U32 R14, R24, R23, RZ ;  /* 0x00000017180e7227 */ /* 0x000fe200078e00ff */
[----:B------:R-:W-:-:S03]  /*1b10*/  IADD3 R24, P2, PT, R25, R10, RZ ;  /* 0x0000000a19187210 */ /* 0x000fc60007f5e0ff */
[----:B------:R-:W-:Y:S02]  /*1b20*/  IMAD.X R14, RZ, RZ, R14, P0 ;  /* 0x000000ffff0e7224 */ /* 0x000fe400000e060e */
[----:B------:R-:W-:-:S04]  /*1b30*/  IMAD.WIDE.U32 R10, R24, UR4, RZ ;  /* 0x00000004180a7c25 */ /* 0x000fc8000f8e00ff */
[----:B------:R-:W-:Y:S01]  /*1b40*/  IMAD.X R14, RZ, RZ, R14, P2 ;  /* 0x000000ffff0e7224 */ /* 0x000fe200010e060e */
[----:B------:R-:W-:Y:S01]  /*1b50*/  IADD3 R10, P2, PT, -R10, R15, RZ ;  /* 0x0000000f0a0a7210 */ /* 0x000fe20007f5e1ff */
[----:B------:R-:W-:-:S03]  /*1b60*/  IMAD R11, R24, R19, R11 ;  /* 0x00000013180b7224 */ /* 0x000fc600078e020b */
[----:B------:R-:W-:Y:S01]  /*1b70*/  ISETP.GE.U32.AND P0, PT, R10, UR4, PT ;  /* 0x000000040a007c0c */ /* 0x000fe2000bf06070 */
[----:B------:R-:W-:-:S04]  /*1b80*/  IMAD R14, R14, UR4, R11 ;  /* 0x000000040e0e7c24 */ /* 0x000fc8000f8e020b */
[----:B------:R-:W-:Y:S01]  /*1b90*/  IMAD.X R24, R23, 0x1, ~R14, P2 ;  /* 0x0000000117187824 */ /* 0x000fe200010e0e0e */
[----:B------:R-:W-:Y:S01]  /*1ba0*/  IADD3 R15, P2, PT, R10, -UR4, RZ ;  /* 0x800000040a0f7c10 */ /* 0x000fe2000ff5e0ff */
[----:B------:R-:W-:-:S03]  /*1bb0*/  IMAD.MOV.U32 R23, RZ, RZ, 0x0 ;  /* 0x00000000ff177424 */ /* 0x000fc600078e00ff */
[CC--:B------:R-:W-:Y:S02]  /*1bc0*/  ISETP.GE.U32.AND.EX P0, PT, R24.reuse, R19.reuse, PT, P0 ;  /* 0x000000131800720c */ /* 0x0c0fe40003f06100 */
[----:B------:R-:W-:Y:S02]  /*1bd0*/  IADD3.X R14, PT, PT, R24, ~R19, RZ, P2, !PT ;  /* 0x80000013180e7210 */ /* 0x000fe400017fe4ff */
[----:B------:R-:W-:Y:S02]  /*1be0*/  SEL R15, R15, R10, P0 ;  /* 0x0000000a0f0f7207 */ /* 0x000fe40000000000 */
[----:B------:R-:W-:Y:S02]  /*1bf0*/  SEL R14, R14, R24, P0 ;  /* 0x000000180e0e7207 */ /* 0x000fe40000000000 */
[C---:B------:R-:W-:Y:S02]  /*1c00*/  ISETP.GE.U32.AND P0, PT, R15.reuse, UR4, PT ;  /* 0x000000040f007c0c */ /* 0x040fe4000bf06070 */
[----:B------:R-:W-:-:S02]  /*1c10*/  IADD3 R10, P2, PT, R15, -UR4, RZ ;  /* 0x800000040f0a7c10 */ /* 0x000fc4000ff5e0ff */
[----:B------:R-:W-:-:S03]  /*1c20*/  ISETP.GE.U32.AND.EX P0, PT, R14, R19, PT, P0 ;  /* 0x000000130e00720c */ /* 0x000fc60003f06100 */
[----:B------:R-:W-:Y:S01]  /*1c30*/  IMAD.X R11, R14, 0x1, ~R19, P2 ;  /* 0x000000010e0b7824 */ /* 0x000fe200010e0e13 */
[----:B------:R-:W-:-:S04]  /*1c40*/  SEL R10, R10, R15, P0 ;  /* 0x0000000f0a0a7207 */ /* 0x000fc80000000000 */
[----:B------:R-:W-:Y:S02]  /*1c50*/  SEL R11, R11, R14, P0 ;  /* 0x0000000e0b0b7207 */ /* 0x000fe40000000000 */
[-C--:B------:R-:W-:Y:S02]  /*1c60*/  IADD3 R15, P2, PT, RZ, -R10.reuse, RZ ;  /* 0x8000000aff0f7210 */ /* 0x080fe40007f5e0ff */
[----:B------:R-:W-:Y:S02]  /*1c70*/  ISETP.NE.U32.AND P0, PT, RZ, UR10, PT ;  /* 0x0000000aff007c0c */ /* 0x000fe4000bf05070 */
[----:B------:R-:W-:Y:S01]  /*1c80*/  SEL R10, R15, R10, !P1 ;  /* 0x0000000a0f0a7207 */ /* 0x000fe20004800000 */
[----:B------:R-:W-:Y:S01]  /*1c90*/  IMAD.X R14, RZ, RZ, ~R11, P2 ;  /* 0x000000ffff0e7224 */ /* 0x000fe200010e0e0b */
[----:B------:R-:W-:-:S04]  /*1ca0*/  ISETP.NE.AND.EX P0, PT, RZ, UR11, PT, P0 ;  /* 0x0000000bff007c0c */ /* 0x000fc8000bf05300 */
[----:B------:R-:W-:Y:S02]  /*1cb0*/  SEL R11, R14, R11, !P1 ;  /* 0x0000000b0e0b7207 */ /* 0x000fe40004800000 */
[----:B------:R-:W-:Y:S02]  /*1cc0*/  SEL R10, R10, 0xffffffff, P0 ;  /* 0xffffffff0a0a7807 */ /* 0x000fe40000000000 */
[----:B------:R-:W-:Y:S01]  /*1cd0*/  SEL R11, R11, 0xffffffff, P0 ;  /* 0xffffffff0b0b7807 */ /* 0x000fe20000000000 */
[----:B------:R-:W-:Y:S06]  /*1ce0*/  RET.REL.NODEC R22 `(_Z9isingStepPiS_l) ;  /* 0xffffffe016c47950 */ /* 0x000fec0003c3ffff */
.L_x_14:
[----:B------:R-:W-:-:S00]  /*1cf0*/  BRA `(.L_x_14) ;  /* 0xfffffffc00fc7947 */ /* 0x000fc0000383ffff */
[----:B------:R-:W-:-:S00]  /*1d00*/  NOP ;  /* 0x0000000000007918 */ /* 0x000fc00000000000 */
[----:B------:R-:W-:-:S00]  /*1d10*/  NOP ;  /* 0x0000000000007918 */ /* 0x000fc00000000000 */
[----:B------:R-:W-:-:S00]  /*1d20*/  NOP ;  /* 0x0000000000007918 */ /* 0x000fc00000000000 */
[----:B------:R-:W-:-:S00]  /*1d30*/  NOP ;  /* 0x0000000000007918 */ /* 0x000fc00000000000 */
[----:B------:R-:W-:-:S00]  /*1d40*/  NOP ;  /* 0x0000000000007918 */ /* 0x000fc00000000000 */
[----:B------:R-:W-:-:S00]  /*1d50*/  NOP ;  /* 0x0000000000007918 */ /* 0x000fc00000000000 */
[----:B------:R-:W-:-:S00]  /*1d60*/  NOP ;  /* 0x0000000000007918 */ /* 0x000fc00000000000 */
[----:B------:R-:W-:-:S00]  /*1d70*/  NOP ;  /* 0x0000000000007918 */ /* 0x000fc00000000000 */
.L_x_16:


//--------------------- .nv.shared._Z9isingStepPiS_l --------------------------
	.section	.nv.shared._Z9isingStepPiS_l,"aw",@nobits
	.sectionflags	@""
	.align	4
.nv.shared._Z9isingStepPiS_l:
	.zero		5120


//--------------------- .nv.shared.reserved.0     --------------------------
	.section	.nv.shared.reserved.0,"aw",@nobits
	.weak		__nv_reservedSMEM_offset_0_alias
	.size		__nv_reservedSMEM_offset_0_alias, 0, 64
	.other		__nv_reservedSMEM_offset_0_alias,@"STO_CUDA_RESERVED_SHARED STV_DEFAULT"
__nv_reservedSMEM_offset_0_alias:
	.zero		0
	.zero		64


//--------------------- .nv.constant0._Z9isingStepPiS_l --------------------------
	.section	.nv.constant0._Z9isingStepPiS_l,"a",@progbits
	.sectionflags	@""
	.align	4
.nv.constant0._Z9isingStepPiS_l:
	.zero		920


//--------------------- SYMBOLS --------------------------

	.type		.nv.reservedSmem.offset0,@object
	.size		.nv.reservedSmem.offset0,0x4
	.type		.nv.reservedSmem.cap,@object
	.size		.nv.reservedSmem.cap,0x4
